//
// Generated by NVIDIA NVVM Compiler
//
// Compiler Build ID: CL-36424714
// Cuda compilation tools, release 13.0, V13.0.88
// Based on NVVM 20.0.0
//

.version 9.0
.target sm_100
.address_size 64

	// .globl	candidate1
// _ZZ10candidate1E15pad_temp_shared has been demoted
// _ZZ10candidate1E13kernel_shared has been demoted

.visible .entry candidate1(
	.param .u64 .ptr .align 1 candidate1_param_0,
	.param .u64 .ptr .align 1 candidate1_param_1,
	.param .u64 .ptr .align 1 candidate1_param_2
)
.maxntid 224
{
	.local .align 16 .b8 	__local_depot0[896];
	.reg .b64 	%SP;
	.reg .b64 	%SPL;
	.reg .pred 	%p<124>;
	.reg .b16 	%rs<422>;
	.reg .b32 	%r<462>;
	.reg .b32 	%f<1551>;
	.reg .b64 	%rd<161>;
	// demoted variable
	.shared .align 4 .b8 _ZZ10candidate1E15pad_temp_shared[15444];
	// demoted variable
	.shared .align 4 .b8 _ZZ10candidate1E13kernel_shared[12544];
	mov.u64 	%SPL, __local_depot0;
	ld.param.u64 	%rd21, [candidate1_param_0];
	ld.param.u64 	%rd19, [candidate1_param_1];
	cvta.to.global.u64 	%rd1, %rd21;
	add.u64 	%rd2, %SPL, 0;
	mov.f32 	%f1497, 0f00000000;
	st.local.v4.f32 	[%rd2], {%f1497, %f1497, %f1497, %f1497};
	st.local.v4.f32 	[%rd2+224], {%f1497, %f1497, %f1497, %f1497};
	st.local.v4.f32 	[%rd2+448], {%f1497, %f1497, %f1497, %f1497};
	st.local.v4.f32 	[%rd2+672], {%f1497, %f1497, %f1497, %f1497};
	st.local.v4.f32 	[%rd2+16], {%f1497, %f1497, %f1497, %f1497};
	st.local.v4.f32 	[%rd2+240], {%f1497, %f1497, %f1497, %f1497};
	st.local.v4.f32 	[%rd2+464], {%f1497, %f1497, %f1497, %f1497};
	st.local.v4.f32 	[%rd2+688], {%f1497, %f1497, %f1497, %f1497};
	st.local.v4.f32 	[%rd2+32], {%f1497, %f1497, %f1497, %f1497};
	st.local.v4.f32 	[%rd2+256], {%f1497, %f1497, %f1497, %f1497};
	st.local.v4.f32 	[%rd2+480], {%f1497, %f1497, %f1497, %f1497};
	st.local.v4.f32 	[%rd2+704], {%f1497, %f1497, %f1497, %f1497};
	st.local.v4.f32 	[%rd2+48], {%f1497, %f1497, %f1497, %f1497};
	st.local.v4.f32 	[%rd2+272], {%f1497, %f1497, %f1497, %f1497};
	st.local.v4.f32 	[%rd2+496], {%f1497, %f1497, %f1497, %f1497};
	st.local.v4.f32 	[%rd2+720], {%f1497, %f1497, %f1497, %f1497};
	st.local.v4.f32 	[%rd2+64], {%f1497, %f1497, %f1497, %f1497};
	st.local.v4.f32 	[%rd2+288], {%f1497, %f1497, %f1497, %f1497};
	st.local.v4.f32 	[%rd2+512], {%f1497, %f1497, %f1497, %f1497};
	st.local.v4.f32 	[%rd2+736], {%f1497, %f1497, %f1497, %f1497};
	st.local.v4.f32 	[%rd2+80], {%f1497, %f1497, %f1497, %f1497};
	st.local.v4.f32 	[%rd2+304], {%f1497, %f1497, %f1497, %f1497};
	st.local.v4.f32 	[%rd2+528], {%f1497, %f1497, %f1497, %f1497};
	st.local.v4.f32 	[%rd2+752], {%f1497, %f1497, %f1497, %f1497};
	st.local.v4.f32 	[%rd2+96], {%f1497, %f1497, %f1497, %f1497};
	st.local.v4.f32 	[%rd2+320], {%f1497, %f1497, %f1497, %f1497};
	st.local.v4.f32 	[%rd2+544], {%f1497, %f1497, %f1497, %f1497};
	st.local.v4.f32 	[%rd2+768], {%f1497, %f1497, %f1497, %f1497};
	st.local.v4.f32 	[%rd2+112], {%f1497, %f1497, %f1497, %f1497};
	st.local.v4.f32 	[%rd2+336], {%f1497, %f1497, %f1497, %f1497};
	st.local.v4.f32 	[%rd2+560], {%f1497, %f1497, %f1497, %f1497};
	st.local.v4.f32 	[%rd2+784], {%f1497, %f1497, %f1497, %f1497};
	st.local.v4.f32 	[%rd2+128], {%f1497, %f1497, %f1497, %f1497};
	st.local.v4.f32 	[%rd2+352], {%f1497, %f1497, %f1497, %f1497};
	st.local.v4.f32 	[%rd2+576], {%f1497, %f1497, %f1497, %f1497};
	st.local.v4.f32 	[%rd2+800], {%f1497, %f1497, %f1497, %f1497};
	st.local.v4.f32 	[%rd2+144], {%f1497, %f1497, %f1497, %f1497};
	st.local.v4.f32 	[%rd2+368], {%f1497, %f1497, %f1497, %f1497};
	st.local.v4.f32 	[%rd2+592], {%f1497, %f1497, %f1497, %f1497};
	st.local.v4.f32 	[%rd2+816], {%f1497, %f1497, %f1497, %f1497};
	st.local.v4.f32 	[%rd2+160], {%f1497, %f1497, %f1497, %f1497};
	st.local.v4.f32 	[%rd2+384], {%f1497, %f1497, %f1497, %f1497};
	st.local.v4.f32 	[%rd2+608], {%f1497, %f1497, %f1497, %f1497};
	st.local.v4.f32 	[%rd2+832], {%f1497, %f1497, %f1497, %f1497};
	st.local.v4.f32 	[%rd2+176], {%f1497, %f1497, %f1497, %f1497};
	st.local.v4.f32 	[%rd2+400], {%f1497, %f1497, %f1497, %f1497};
	st.local.v4.f32 	[%rd2+624], {%f1497, %f1497, %f1497, %f1497};
	st.local.v4.f32 	[%rd2+848], {%f1497, %f1497, %f1497, %f1497};
	st.local.v4.f32 	[%rd2+192], {%f1497, %f1497, %f1497, %f1497};
	st.local.v4.f32 	[%rd2+416], {%f1497, %f1497, %f1497, %f1497};
	st.local.v4.f32 	[%rd2+640], {%f1497, %f1497, %f1497, %f1497};
	st.local.v4.f32 	[%rd2+864], {%f1497, %f1497, %f1497, %f1497};
	st.local.v4.f32 	[%rd2+208], {%f1497, %f1497, %f1497, %f1497};
	st.local.v4.f32 	[%rd2+432], {%f1497, %f1497, %f1497, %f1497};
	st.local.v4.f32 	[%rd2+656], {%f1497, %f1497, %f1497, %f1497};
	st.local.v4.f32 	[%rd2+880], {%f1497, %f1497, %f1497, %f1497};
	mov.u32 	%r1, %tid.x;
	mov.u32 	%r101, %ctaid.x;
	shr.u32 	%r2, %r101, 1;
	mad.lo.s32 	%r3, %r2, 28, -3;
	and.b32  	%r102, %r101, 1;
	setp.eq.b32 	%p1, %r102, 1;
	selp.b32 	%r4, 112, 0, %p1;
	add.s32 	%r5, %r4, -3;
	mul.lo.s32 	%r6, %r2, 6272;
	or.b32  	%r103, %r6, %r4;
	add.s32 	%r7, %r103, -675;
	cvt.u16.u32 	%rs1, %r1;
	mul.lo.s16 	%rs32, %rs1, 79;
	shr.u16 	%rs33, %rs32, 8;
	sub.s16 	%rs34, %rs1, %rs33;
	and.b16  	%rs35, %rs34, 254;
	shr.u16 	%rs36, %rs35, 1;
	add.s16 	%rs37, %rs36, %rs33;
	shr.u16 	%rs2, %rs37, 5;
	add.s16 	%rs4, %rs1, 224;
	add.s16 	%rs5, %rs1, 448;
	add.s16 	%rs6, %rs1, 672;
	add.s16 	%rs7, %rs1, 896;
	add.s16 	%rs8, %rs1, 1120;
	add.s16 	%rs9, %rs1, 1344;
	or.b16  	%rs10, %rs1, 1792;
	add.s16 	%rs11, %rs1, 2016;
	add.s16 	%rs12, %rs1, 2240;
	add.s16 	%rs13, %rs1, 2464;
	add.s16 	%rs14, %rs1, 2688;
	add.s16 	%rs15, %rs1, 2912;
	shr.u16 	%rs38, %rs1, 1;
	mul.lo.s16 	%rs39, %rs38, 147;
	shr.u16 	%rs40, %rs39, 10;
	mul.lo.s16 	%rs41, %rs40, 14;
	sub.s16 	%rs16, %rs1, %rs41;
	cvt.u32.u16 	%r8, %rs40;
	bar.sync 	0;
	setp.gt.u32 	%p2, %r1, 116;
	selp.u32 	%r104, 1, 0, %p2;
	add.s32 	%r9, %r3, %r104;
	setp.gt.u32 	%p3, %r9, 223;
	@%p3 bra 	$L__BB0_3;
	add.s32 	%r105, %r1, 65419;
	setp.lt.u32 	%p4, %r1, 117;
	selp.b32 	%r106, %r1, %r105, %p4;
	and.b32  	%r10, %r106, 65535;
	add.s32 	%r107, %r5, %r10;
	setp.gt.u32 	%p5, %r107, 223;
	@%p5 bra 	$L__BB0_3;
	setp.gt.u32 	%p6, %r1, 116;
	selp.b64 	%rd23, 224, 0, %p6;
	add.s32 	%r108, %r6, %r4;
	add.s32 	%r109, %r108, %r10;
	cvt.u64.u32 	%rd24, %r109;
	add.s64 	%rd25, %rd23, %rd24;
	shl.b64 	%rd26, %rd25, 2;
	add.s64 	%rd27, %rd1, %rd26;
	ld.global.nc.f32 	%f1497, [%rd27+-2700];
$L__BB0_3:
	shl.b32 	%r110, %r1, 2;
	mov.u32 	%r111, _ZZ10candidate1E15pad_temp_shared;
	add.s32 	%r11, %r111, %r110;
	st.shared.f32 	[%r11], %f1497;
	mul.hi.u16 	%rs17, %rs4, 561;
	cvt.u32.u16 	%r12, %rs17;
	add.s32 	%r112, %r3, %r12;
	setp.gt.u32 	%p7, %r112, 223;
	mov.f32 	%f1498, 0f00000000;
	@%p7 bra 	$L__BB0_6;
	mul.lo.s16 	%rs43, %rs17, 117;
	sub.s16 	%rs44, %rs4, %rs43;
	cvt.u32.u16 	%r13, %rs44;
	add.s32 	%r113, %r5, %r13;
	setp.gt.u32 	%p8, %r113, 223;
	@%p8 bra 	$L__BB0_6;
	add.s32 	%r114, %r7, %r13;
	mad.lo.s32 	%r115, %r12, 224, %r114;
	mul.wide.s32 	%rd28, %r115, 4;
	add.s64 	%rd29, %rd1, %rd28;
	ld.global.nc.f32 	%f1498, [%rd29];
$L__BB0_6:
	st.shared.f32 	[%r11+896], %f1498;
	mul.hi.u16 	%rs45, %rs5, 1121;
	shr.u16 	%rs46, %rs45, 1;
	cvt.u32.u16 	%r14, %rs46;
	add.s32 	%r116, %r3, %r14;
	setp.gt.u32 	%p9, %r116, 223;
	mov.f32 	%f1499, 0f00000000;
	@%p9 bra 	$L__BB0_9;
	mul.lo.s16 	%rs49, %rs46, 117;
	sub.s16 	%rs50, %rs5, %rs49;
	cvt.u32.u16 	%r15, %rs50;
	add.s32 	%r117, %r5, %r15;
	setp.gt.u32 	%p10, %r117, 223;
	@%p10 bra 	$L__BB0_9;
	add.s32 	%r118, %r7, %r15;
	mad.lo.s32 	%r119, %r14, 224, %r118;
	mul.wide.s32 	%rd30, %r119, 4;
	add.s64 	%rd31, %rd1, %rd30;
	ld.global.nc.f32 	%f1499, [%rd31];
$L__BB0_9:
	st.shared.f32 	[%r11+1792], %f1499;
	mul.hi.u16 	%rs51, %rs6, 1121;
	shr.u16 	%rs18, %rs51, 1;
	cvt.u32.u16 	%r16, %rs18;
	add.s32 	%r120, %r3, %r16;
	setp.gt.u32 	%p11, %r120, 223;
	mov.f32 	%f1500, 0f00000000;
	@%p11 bra 	$L__BB0_12;
	mul.lo.s16 	%rs54, %rs18, 117;
	sub.s16 	%rs55, %rs6, %rs54;
	cvt.u32.u16 	%r17, %rs55;
	add.s32 	%r121, %r5, %r17;
	setp.gt.u32 	%p12, %r121, 223;
	@%p12 bra 	$L__BB0_12;
	add.s32 	%r122, %r7, %r17;
	mad.lo.s32 	%r123, %r16, 224, %r122;
	mul.wide.s32 	%rd32, %r123, 4;
	add.s64 	%rd33, %rd1, %rd32;
	ld.global.nc.f32 	%f1500, [%rd33];
$L__BB0_12:
	st.shared.f32 	[%r11+2688], %f1500;
	mul.hi.u16 	%rs56, %rs7, 2241;
	shr.u16 	%rs57, %rs56, 2;
	cvt.u32.u16 	%r18, %rs57;
	add.s32 	%r124, %r3, %r18;
	setp.gt.u32 	%p13, %r124, 223;
	mov.f32 	%f1501, 0f00000000;
	@%p13 bra 	$L__BB0_15;
	mul.lo.s16 	%rs60, %rs57, 117;
	sub.s16 	%rs61, %rs7, %rs60;
	cvt.u32.u16 	%r19, %rs61;
	add.s32 	%r125, %r5, %r19;
	setp.gt.u32 	%p14, %r125, 223;
	@%p14 bra 	$L__BB0_15;
	add.s32 	%r126, %r7, %r19;
	mad.lo.s32 	%r127, %r18, 224, %r126;
	mul.wide.s32 	%rd34, %r127, 4;
	add.s64 	%rd35, %rd1, %rd34;
	ld.global.nc.f32 	%f1501, [%rd35];
$L__BB0_15:
	st.shared.f32 	[%r11+3584], %f1501;
	mul.hi.u16 	%rs62, %rs8, 2241;
	shr.u16 	%rs19, %rs62, 2;
	cvt.u32.u16 	%r20, %rs19;
	add.s32 	%r128, %r3, %r20;
	setp.gt.u32 	%p15, %r128, 223;
	mov.f32 	%f1502, 0f00000000;
	@%p15 bra 	$L__BB0_18;
	mul.lo.s16 	%rs65, %rs19, 117;
	sub.s16 	%rs66, %rs8, %rs65;
	cvt.u32.u16 	%r21, %rs66;
	add.s32 	%r129, %r5, %r21;
	setp.gt.u32 	%p16, %r129, 223;
	@%p16 bra 	$L__BB0_18;
	add.s32 	%r130, %r7, %r21;
	mad.lo.s32 	%r131, %r20, 224, %r130;
	mul.wide.s32 	%rd36, %r131, 4;
	add.s64 	%rd37, %rd1, %rd36;
	ld.global.nc.f32 	%f1502, [%rd37];
$L__BB0_18:
	st.shared.f32 	[%r11+4480], %f1502;
	mul.hi.u16 	%rs67, %rs9, 2241;
	shr.u16 	%rs68, %rs67, 2;
	cvt.u32.u16 	%r22, %rs68;
	add.s32 	%r132, %r3, %r22;
	setp.gt.u32 	%p17, %r132, 223;
	mov.f32 	%f1503, 0f00000000;
	@%p17 bra 	$L__BB0_21;
	mul.lo.s16 	%rs71, %rs68, 117;
	sub.s16 	%rs72, %rs9, %rs71;
	cvt.u32.u16 	%r23, %rs72;
	add.s32 	%r133, %r5, %r23;
	setp.gt.u32 	%p18, %r133, 223;
	@%p18 bra 	$L__BB0_21;
	add.s32 	%r134, %r7, %r23;
	mad.lo.s32 	%r135, %r22, 224, %r134;
	mul.wide.s32 	%rd38, %r135, 4;
	add.s64 	%rd39, %rd1, %rd38;
	ld.global.nc.f32 	%f1503, [%rd39];
$L__BB0_21:
	st.shared.f32 	[%r11+5376], %f1503;
	add.s16 	%rs20, %rs1, 1568;
	mul.hi.u16 	%rs74, %rs20, 2241;
	shr.u16 	%rs21, %rs74, 2;
	cvt.u32.u16 	%r24, %rs21;
	add.s32 	%r136, %r3, %r24;
	setp.gt.u32 	%p19, %r136, 223;
	mov.f32 	%f1504, 0f00000000;
	@%p19 bra 	$L__BB0_24;
	mul.lo.s16 	%rs77, %rs21, 117;
	sub.s16 	%rs78, %rs20, %rs77;
	cvt.u32.u16 	%r25, %rs78;
	add.s32 	%r137, %r5, %r25;
	setp.gt.u32 	%p20, %r137, 223;
	@%p20 bra 	$L__BB0_24;
	add.s32 	%r138, %r7, %r25;
	mad.lo.s32 	%r139, %r24, 224, %r138;
	mul.wide.s32 	%rd40, %r139, 4;
	add.s64 	%rd41, %rd1, %rd40;
	ld.global.nc.f32 	%f1504, [%rd41];
$L__BB0_24:
	st.shared.f32 	[%r11+6272], %f1504;
	mul.hi.u16 	%rs79, %rs10, 2241;
	shr.u16 	%rs80, %rs79, 2;
	cvt.u32.u16 	%r26, %rs80;
	add.s32 	%r140, %r3, %r26;
	setp.gt.u32 	%p21, %r140, 223;
	mov.f32 	%f1505, 0f00000000;
	@%p21 bra 	$L__BB0_27;
	mul.lo.s16 	%rs83, %rs80, 117;
	sub.s16 	%rs84, %rs10, %rs83;
	cvt.u32.u16 	%r27, %rs84;
	add.s32 	%r141, %r5, %r27;
	setp.gt.u32 	%p22, %r141, 223;
	@%p22 bra 	$L__BB0_27;
	add.s32 	%r142, %r7, %r27;
	mad.lo.s32 	%r143, %r26, 224, %r142;
	mul.wide.s32 	%rd42, %r143, 4;
	add.s64 	%rd43, %rd1, %rd42;
	ld.global.nc.f32 	%f1505, [%rd43];
$L__BB0_27:
	st.shared.f32 	[%r11+7168], %f1505;
	mul.hi.u16 	%rs85, %rs11, 2241;
	shr.u16 	%rs22, %rs85, 2;
	cvt.u32.u16 	%r28, %rs22;
	add.s32 	%r144, %r3, %r28;
	setp.gt.u32 	%p23, %r144, 223;
	mov.f32 	%f1506, 0f00000000;
	@%p23 bra 	$L__BB0_30;
	mul.lo.s16 	%rs88, %rs22, 117;
	sub.s16 	%rs89, %rs11, %rs88;
	cvt.u32.u16 	%r29, %rs89;
	add.s32 	%r145, %r5, %r29;
	setp.gt.u32 	%p24, %r145, 223;
	@%p24 bra 	$L__BB0_30;
	add.s32 	%r146, %r7, %r29;
	mad.lo.s32 	%r147, %r28, 224, %r146;
	mul.wide.s32 	%rd44, %r147, 4;
	add.s64 	%rd45, %rd1, %rd44;
	ld.global.nc.f32 	%f1506, [%rd45];
$L__BB0_30:
	st.shared.f32 	[%r11+8064], %f1506;
	mul.hi.u16 	%rs90, %rs12, 2241;
	shr.u16 	%rs91, %rs90, 2;
	cvt.u32.u16 	%r30, %rs91;
	add.s32 	%r148, %r3, %r30;
	setp.gt.u32 	%p25, %r148, 223;
	mov.f32 	%f1507, 0f00000000;
	@%p25 bra 	$L__BB0_33;
	mul.lo.s16 	%rs94, %rs91, 117;
	sub.s16 	%rs95, %rs12, %rs94;
	cvt.u32.u16 	%r31, %rs95;
	add.s32 	%r149, %r5, %r31;
	setp.gt.u32 	%p26, %r149, 223;
	@%p26 bra 	$L__BB0_33;
	add.s32 	%r150, %r7, %r31;
	mad.lo.s32 	%r151, %r30, 224, %r150;
	mul.wide.s32 	%rd46, %r151, 4;
	add.s64 	%rd47, %rd1, %rd46;
	ld.global.nc.f32 	%f1507, [%rd47];
$L__BB0_33:
	st.shared.f32 	[%r11+8960], %f1507;
	mul.hi.u16 	%rs96, %rs13, 2241;
	shr.u16 	%rs23, %rs96, 2;
	cvt.u32.u16 	%r32, %rs23;
	add.s32 	%r152, %r3, %r32;
	setp.gt.u32 	%p27, %r152, 223;
	mov.f32 	%f1508, 0f00000000;
	@%p27 bra 	$L__BB0_36;
	mul.lo.s16 	%rs99, %rs23, 117;
	sub.s16 	%rs100, %rs13, %rs99;
	cvt.u32.u16 	%r33, %rs100;
	add.s32 	%r153, %r5, %r33;
	setp.gt.u32 	%p28, %r153, 223;
	@%p28 bra 	$L__BB0_36;
	add.s32 	%r154, %r7, %r33;
	mad.lo.s32 	%r155, %r32, 224, %r154;
	mul.wide.s32 	%rd48, %r155, 4;
	add.s64 	%rd49, %rd1, %rd48;
	ld.global.nc.f32 	%f1508, [%rd49];
$L__BB0_36:
	st.shared.f32 	[%r11+9856], %f1508;
	mul.hi.u16 	%rs101, %rs14, 2241;
	shr.u16 	%rs102, %rs101, 2;
	cvt.u32.u16 	%r34, %rs102;
	add.s32 	%r156, %r3, %r34;
	setp.gt.u32 	%p29, %r156, 223;
	mov.f32 	%f1509, 0f00000000;
	@%p29 bra 	$L__BB0_39;
	mul.lo.s16 	%rs105, %rs102, 117;
	sub.s16 	%rs106, %rs14, %rs105;
	cvt.u32.u16 	%r35, %rs106;
	add.s32 	%r157, %r5, %r35;
	setp.gt.u32 	%p30, %r157, 223;
	@%p30 bra 	$L__BB0_39;
	add.s32 	%r158, %r7, %r35;
	mad.lo.s32 	%r159, %r34, 224, %r158;
	mul.wide.s32 	%rd50, %r159, 4;
	add.s64 	%rd51, %rd1, %rd50;
	ld.global.nc.f32 	%f1509, [%rd51];
$L__BB0_39:
	st.shared.f32 	[%r11+10752], %f1509;
	mul.hi.u16 	%rs107, %rs15, 2241;
	shr.u16 	%rs24, %rs107, 2;
	cvt.u32.u16 	%r36, %rs24;
	add.s32 	%r160, %r3, %r36;
	setp.gt.u32 	%p31, %r160, 223;
	mov.f32 	%f1510, 0f00000000;
	@%p31 bra 	$L__BB0_42;
	mul.lo.s16 	%rs110, %rs24, 117;
	sub.s16 	%rs111, %rs15, %rs110;
	cvt.u32.u16 	%r37, %rs111;
	add.s32 	%r161, %r5, %r37;
	setp.gt.u32 	%p32, %r161, 223;
	@%p32 bra 	$L__BB0_42;
	add.s32 	%r162, %r7, %r37;
	mad.lo.s32 	%r163, %r36, 224, %r162;
	mul.wide.s32 	%rd52, %r163, 4;
	add.s64 	%rd53, %rd1, %rd52;
	ld.global.nc.f32 	%f1510, [%rd53];
$L__BB0_42:
	st.shared.f32 	[%r11+11648], %f1510;
	add.s16 	%rs25, %rs1, 3136;
	mul.hi.u16 	%rs112, %rs25, 2241;
	shr.u16 	%rs113, %rs112, 2;
	cvt.u32.u16 	%r38, %rs113;
	add.s32 	%r164, %r3, %r38;
	setp.gt.u32 	%p33, %r164, 223;
	mov.f32 	%f1511, 0f00000000;
	@%p33 bra 	$L__BB0_45;
	mul.lo.s16 	%rs116, %rs113, 117;
	sub.s16 	%rs117, %rs25, %rs116;
	cvt.u32.u16 	%r39, %rs117;
	add.s32 	%r165, %r5, %r39;
	setp.gt.u32 	%p34, %r165, 223;
	@%p34 bra 	$L__BB0_45;
	add.s32 	%r166, %r7, %r39;
	mad.lo.s32 	%r167, %r38, 224, %r166;
	mul.wide.s32 	%rd54, %r167, 4;
	add.s64 	%rd55, %rd1, %rd54;
	ld.global.nc.f32 	%f1511, [%rd55];
$L__BB0_45:
	st.shared.f32 	[%r11+12544], %f1511;
	add.s16 	%rs26, %rs1, 3360;
	mul.hi.u16 	%rs119, %rs26, 2241;
	shr.u16 	%rs27, %rs119, 2;
	cvt.u32.u16 	%r40, %rs27;
	add.s32 	%r168, %r3, %r40;
	setp.gt.u32 	%p35, %r168, 223;
	mov.f32 	%f1512, 0f00000000;
	@%p35 bra 	$L__BB0_48;
	mul.lo.s16 	%rs122, %rs27, 117;
	sub.s16 	%rs123, %rs26, %rs122;
	cvt.u32.u16 	%r41, %rs123;
	add.s32 	%r169, %r5, %r41;
	setp.gt.u32 	%p36, %r169, 223;
	@%p36 bra 	$L__BB0_48;
	add.s32 	%r170, %r7, %r41;
	mad.lo.s32 	%r171, %r40, 224, %r170;
	mul.wide.s32 	%rd56, %r171, 4;
	add.s64 	%rd57, %rd1, %rd56;
	ld.global.nc.f32 	%f1512, [%rd57];
$L__BB0_48:
	st.shared.f32 	[%r11+13440], %f1512;
	or.b16  	%rs28, %rs1, 3584;
	mul.hi.u16 	%rs124, %rs28, 2241;
	shr.u16 	%rs125, %rs124, 2;
	cvt.u32.u16 	%r42, %rs125;
	add.s32 	%r172, %r3, %r42;
	setp.gt.u32 	%p37, %r172, 223;
	mov.f32 	%f1513, 0f00000000;
	@%p37 bra 	$L__BB0_51;
	mul.lo.s16 	%rs128, %rs125, 117;
	sub.s16 	%rs129, %rs28, %rs128;
	cvt.u32.u16 	%r43, %rs129;
	add.s32 	%r173, %r5, %r43;
	setp.gt.u32 	%p38, %r173, 223;
	@%p38 bra 	$L__BB0_51;
	add.s32 	%r174, %r7, %r43;
	mad.lo.s32 	%r175, %r42, 224, %r174;
	mul.wide.s32 	%rd58, %r175, 4;
	add.s64 	%rd59, %rd1, %rd58;
	ld.global.nc.f32 	%f1513, [%rd59];
$L__BB0_51:
	st.shared.f32 	[%r11+14336], %f1513;
	add.s32 	%r44, %r1, 3808;
	setp.gt.u32 	%p39, %r1, 52;
	mov.f32 	%f1514, 0f00000000;
	@%p39 bra 	$L__BB0_56;
	cvt.u16.u32 	%rs29, %r44;
	mul.hi.u16 	%rs130, %rs29, 2241;
	shr.u16 	%rs131, %rs130, 2;
	cvt.u32.u16 	%r45, %rs131;
	add.s32 	%r176, %r3, %r45;
	setp.gt.u32 	%p40, %r176, 223;
	@%p40 bra 	$L__BB0_55;
	mul.lo.s16 	%rs134, %rs131, 117;
	sub.s16 	%rs135, %rs29, %rs134;
	cvt.u32.u16 	%r46, %rs135;
	add.s32 	%r177, %r5, %r46;
	setp.gt.u32 	%p41, %r177, 223;
	@%p41 bra 	$L__BB0_55;
	add.s32 	%r178, %r7, %r46;
	mad.lo.s32 	%r179, %r45, 224, %r178;
	mul.wide.s32 	%rd60, %r179, 4;
	add.s64 	%rd61, %rd1, %rd60;
	ld.global.nc.f32 	%f1514, [%rd61];
$L__BB0_55:
	st.shared.f32 	[%r11+15232], %f1514;
$L__BB0_56:
	cvta.to.global.u64 	%rd62, %rd19;
	mov.u32 	%r182, _ZZ10candidate1E13kernel_shared;
	add.s32 	%r47, %r182, %r110;
	mul.lo.s16 	%rs136, %rs1, 37;
	shr.u16 	%rs137, %rs136, 8;
	sub.s16 	%rs138, %rs1, %rs137;
	and.b16  	%rs139, %rs138, 254;
	shr.u16 	%rs140, %rs139, 1;
	add.s16 	%rs141, %rs140, %rs137;
	shr.u16 	%rs142, %rs141, 2;
	mul.lo.s16 	%rs143, %rs142, 147;
	add.s16 	%rs144, %rs143, 588;
	shr.u16 	%rs145, %rs144, 10;
	mul.lo.s16 	%rs146, %rs145, 7;
	sub.s16 	%rs147, %rs142, %rs146;
	mad.lo.s16 	%rs148, %rs147, 7, 28;
	cvt.u32.u16 	%r183, %rs148;
	and.b32  	%r184, %r183, 255;
	mul.lo.s16 	%rs149, %rs142, 7;
	sub.s16 	%rs150, %rs1, %rs149;
	cvt.u32.u16 	%r185, %rs150;
	and.b32  	%r186, %r185, 255;
	add.s16 	%rs151, %rs143, 147;
	shr.u16 	%rs152, %rs151, 10;
	mul.lo.s16 	%rs153, %rs152, 7;
	sub.s16 	%rs154, %rs142, %rs153;
	mad.lo.s16 	%rs155, %rs154, 7, 7;
	cvt.u32.u16 	%r187, %rs155;
	and.b32  	%r188, %r187, 255;
	add.s16 	%rs156, %rs143, 735;
	shr.u16 	%rs157, %rs156, 10;
	mul.lo.s16 	%rs158, %rs157, 7;
	sub.s16 	%rs159, %rs142, %rs158;
	mad.lo.s16 	%rs160, %rs159, 7, 35;
	cvt.u32.u16 	%r189, %rs160;
	and.b32  	%r190, %r189, 255;
	add.s16 	%rs161, %rs143, 294;
	shr.u16 	%rs162, %rs161, 10;
	mul.lo.s16 	%rs163, %rs162, 7;
	sub.s16 	%rs164, %rs142, %rs163;
	mad.lo.s16 	%rs165, %rs164, 7, 14;
	cvt.u32.u16 	%r191, %rs165;
	and.b32  	%r192, %r191, 255;
	add.s16 	%rs166, %rs143, 882;
	shr.u16 	%rs167, %rs166, 10;
	mul.lo.s16 	%rs168, %rs167, 7;
	sub.s16 	%rs169, %rs142, %rs168;
	mad.lo.s16 	%rs170, %rs169, 7, 42;
	cvt.u32.u16 	%r193, %rs170;
	and.b32  	%r194, %r193, 255;
	add.s16 	%rs171, %rs143, 441;
	shr.u16 	%rs172, %rs171, 10;
	mul.lo.s16 	%rs173, %rs172, 7;
	sub.s16 	%rs174, %rs142, %rs173;
	mad.lo.s16 	%rs175, %rs174, 7, 21;
	cvt.u32.u16 	%r195, %rs175;
	and.b32  	%r196, %r195, 255;
	mul.lo.s16 	%rs183, %rs2, 49;
	sub.s16 	%rs184, %rs1, %rs183;
	cvt.u64.u16 	%rd63, %rs184;
	and.b64  	%rd64, %rd63, 255;
	cvt.u32.u16 	%r197, %rs2;
	mul.wide.u32 	%rd65, %r197, 147;
	add.s64 	%rd66, %rd65, %rd64;
	shl.b64 	%rd67, %rd66, 2;
	add.s64 	%rd3, %rd62, %rd67;
	ld.global.nc.f32 	%f229, [%rd3];
	st.shared.f32 	[%r47], %f229;
	mul.hi.u16 	%rs185, %rs4, 1338;
	mul.lo.s16 	%rs186, %rs185, 147;
	cvt.u32.u16 	%r198, %rs186;
	add.s32 	%r199, %r198, %r186;
	add.s32 	%r200, %r199, %r184;
	mul.wide.u32 	%rd68, %r200, 4;
	add.s64 	%rd4, %rd62, %rd68;
	ld.global.nc.f32 	%f230, [%rd4];
	st.shared.f32 	[%r47+896], %f230;
	mul.hi.u16 	%rs187, %rs5, 1338;
	mul.lo.s16 	%rs188, %rs187, 147;
	cvt.u32.u16 	%r201, %rs188;
	add.s32 	%r202, %r201, %r186;
	add.s32 	%r203, %r202, %r188;
	mul.wide.u32 	%rd69, %r203, 4;
	add.s64 	%rd5, %rd62, %rd69;
	ld.global.nc.f32 	%f231, [%rd5];
	st.shared.f32 	[%r47+1792], %f231;
	mul.hi.u16 	%rs189, %rs6, 1338;
	mul.lo.s16 	%rs190, %rs189, 147;
	cvt.u32.u16 	%r204, %rs190;
	add.s32 	%r205, %r204, %r186;
	add.s32 	%r206, %r205, %r190;
	mul.wide.u32 	%rd70, %r206, 4;
	add.s64 	%rd6, %rd62, %rd70;
	ld.global.nc.f32 	%f232, [%rd6];
	st.shared.f32 	[%r47+2688], %f232;
	mul.hi.u16 	%rs191, %rs7, 1338;
	mul.lo.s16 	%rs192, %rs191, 147;
	cvt.u32.u16 	%r207, %rs192;
	add.s32 	%r208, %r207, %r186;
	add.s32 	%r209, %r208, %r192;
	mul.wide.u32 	%rd71, %r209, 4;
	add.s64 	%rd7, %rd62, %rd71;
	ld.global.nc.f32 	%f233, [%rd7];
	st.shared.f32 	[%r47+3584], %f233;
	mul.hi.u16 	%rs193, %rs8, 1338;
	mul.lo.s16 	%rs194, %rs193, 147;
	cvt.u32.u16 	%r210, %rs194;
	add.s32 	%r211, %r210, %r186;
	add.s32 	%r212, %r211, %r194;
	mul.wide.u32 	%rd72, %r212, 4;
	add.s64 	%rd8, %rd62, %rd72;
	ld.global.nc.f32 	%f234, [%rd8];
	st.shared.f32 	[%r47+4480], %f234;
	mul.hi.u16 	%rs195, %rs9, 1338;
	mul.lo.s16 	%rs196, %rs195, 147;
	cvt.u32.u16 	%r213, %rs196;
	add.s32 	%r214, %r213, %r186;
	add.s32 	%r215, %r214, %r196;
	mul.wide.u32 	%rd73, %r215, 4;
	add.s64 	%rd9, %rd62, %rd73;
	ld.global.nc.f32 	%f235, [%rd9];
	st.shared.f32 	[%r47+5376], %f235;
	ld.global.nc.f32 	%f236, [%rd3+18816];
	st.shared.f32 	[%r47+6272], %f236;
	mul.hi.u16 	%rs197, %rs10, 1338;
	mul.lo.s16 	%rs198, %rs197, 147;
	cvt.u32.u16 	%r216, %rs198;
	add.s32 	%r217, %r216, %r186;
	add.s32 	%r218, %r217, %r184;
	mul.wide.u32 	%rd74, %r218, 4;
	add.s64 	%rd10, %rd62, %rd74;
	ld.global.nc.f32 	%f237, [%rd10];
	st.shared.f32 	[%r47+7168], %f237;
	mul.hi.u16 	%rs199, %rs11, 2675;
	shr.u16 	%rs200, %rs199, 1;
	mul.lo.s16 	%rs201, %rs200, 147;
	cvt.u32.u16 	%r219, %rs201;
	add.s32 	%r220, %r219, %r186;
	add.s32 	%r221, %r220, %r188;
	mul.wide.u32 	%rd75, %r221, 4;
	add.s64 	%rd11, %rd62, %rd75;
	ld.global.nc.f32 	%f238, [%rd11];
	st.shared.f32 	[%r47+8064], %f238;
	mul.hi.u16 	%rs202, %rs12, 2675;
	shr.u16 	%rs203, %rs202, 1;
	mul.lo.s16 	%rs204, %rs203, 147;
	cvt.u32.u16 	%r222, %rs204;
	add.s32 	%r223, %r222, %r186;
	add.s32 	%r224, %r223, %r190;
	mul.wide.u32 	%rd76, %r224, 4;
	add.s64 	%rd12, %rd62, %rd76;
	ld.global.nc.f32 	%f239, [%rd12];
	st.shared.f32 	[%r47+8960], %f239;
	mul.hi.u16 	%rs205, %rs13, 2675;
	shr.u16 	%rs206, %rs205, 1;
	mul.lo.s16 	%rs207, %rs206, 147;
	cvt.u32.u16 	%r225, %rs207;
	add.s32 	%r226, %r225, %r186;
	add.s32 	%r227, %r226, %r192;
	mul.wide.u32 	%rd77, %r227, 4;
	add.s64 	%rd13, %rd62, %rd77;
	ld.global.nc.f32 	%f240, [%rd13];
	st.shared.f32 	[%r47+9856], %f240;
	mul.hi.u16 	%rs208, %rs14, 2675;
	shr.u16 	%rs209, %rs208, 1;
	mul.lo.s16 	%rs210, %rs209, 147;
	cvt.u32.u16 	%r228, %rs210;
	add.s32 	%r229, %r228, %r186;
	add.s32 	%r230, %r229, %r194;
	mul.wide.u32 	%rd78, %r230, 4;
	add.s64 	%rd14, %rd62, %rd78;
	ld.global.nc.f32 	%f241, [%rd14];
	st.shared.f32 	[%r47+10752], %f241;
	mul.hi.u16 	%rs211, %rs15, 2675;
	shr.u16 	%rs212, %rs211, 1;
	mul.lo.s16 	%rs213, %rs212, 147;
	cvt.u32.u16 	%r231, %rs213;
	add.s32 	%r232, %r231, %r186;
	add.s32 	%r233, %r232, %r196;
	mul.wide.u32 	%rd79, %r233, 4;
	add.s64 	%rd15, %rd62, %rd79;
	ld.global.nc.f32 	%f242, [%rd15];
	st.shared.f32 	[%r47+11648], %f242;
	bar.sync 	0;
	mov.b32 	%r456, 0;
$L__BB0_57:
	mad.lo.s32 	%r235, %r8, 49, %r456;
	shl.b32 	%r236, %r235, 2;
	mov.u32 	%r237, _ZZ10candidate1E13kernel_shared;
	add.s32 	%r238, %r237, %r236;
	ld.shared.f32 	%f37, [%r238];
	ld.shared.f32 	%f38, [%r238+3136];
	ld.shared.f32 	%f39, [%r238+6272];
	ld.shared.f32 	%f40, [%r238+9408];
	ld.shared.f32 	%f41, [%r238+28];
	ld.shared.f32 	%f42, [%r238+3164];
	ld.shared.f32 	%f43, [%r238+6300];
	ld.shared.f32 	%f44, [%r238+9436];
	ld.shared.f32 	%f45, [%r238+56];
	ld.shared.f32 	%f46, [%r238+3192];
	ld.shared.f32 	%f47, [%r238+6328];
	ld.shared.f32 	%f48, [%r238+9464];
	ld.shared.f32 	%f49, [%r238+84];
	ld.shared.f32 	%f50, [%r238+3220];
	ld.shared.f32 	%f51, [%r238+6356];
	ld.shared.f32 	%f52, [%r238+9492];
	ld.shared.f32 	%f53, [%r238+112];
	ld.shared.f32 	%f54, [%r238+3248];
	ld.shared.f32 	%f55, [%r238+6384];
	ld.shared.f32 	%f56, [%r238+9520];
	ld.shared.f32 	%f57, [%r238+140];
	ld.shared.f32 	%f58, [%r238+3276];
	ld.shared.f32 	%f59, [%r238+6412];
	ld.shared.f32 	%f60, [%r238+9548];
	ld.shared.f32 	%f61, [%r238+168];
	ld.shared.f32 	%f62, [%r238+3304];
	ld.shared.f32 	%f63, [%r238+6440];
	ld.shared.f32 	%f64, [%r238+9576];
	mov.b32 	%r457, 0;
$L__BB0_58:
	shl.b32 	%r239, %r457, 3;
	shl.b16 	%rs214, %rs16, 3;
	cvt.u32.u16 	%r240, %rs214;
	and.b32  	%r241, %r240, 248;
	add.s32 	%r242, %r456, %r241;
	mad.lo.s32 	%r243, %r457, 468, %r242;
	mul.wide.u32 	%rd80, %r239, 4;
	add.s64 	%rd81, %rd2, %rd80;
	ld.local.v4.f32 	{%f243, %f244, %f245, %f246}, [%rd81];
	ld.local.v4.f32 	{%f247, %f248, %f249, %f250}, [%rd81+224];
	ld.local.v4.f32 	{%f251, %f252, %f253, %f254}, [%rd81+448];
	ld.local.v4.f32 	{%f255, %f256, %f257, %f258}, [%rd81+672];
	ld.local.v4.f32 	{%f259, %f260, %f261, %f262}, [%rd81+16];
	ld.local.v4.f32 	{%f263, %f264, %f265, %f266}, [%rd81+240];
	ld.local.v4.f32 	{%f267, %f268, %f269, %f270}, [%rd81+464];
	ld.local.v4.f32 	{%f271, %f272, %f273, %f274}, [%rd81+688];
	shl.b32 	%r244, %r243, 2;
	mov.u32 	%r245, _ZZ10candidate1E15pad_temp_shared;
	add.s32 	%r246, %r245, %r244;
	ld.shared.f32 	%f275, [%r246];
	fma.rn.f32 	%f276, %f275, %f37, %f243;
	fma.rn.f32 	%f277, %f275, %f38, %f247;
	fma.rn.f32 	%f278, %f275, %f39, %f251;
	fma.rn.f32 	%f279, %f275, %f40, %f255;
	ld.shared.f32 	%f280, [%r246+8];
	fma.rn.f32 	%f281, %f280, %f37, %f244;
	fma.rn.f32 	%f282, %f280, %f38, %f248;
	fma.rn.f32 	%f283, %f280, %f39, %f252;
	fma.rn.f32 	%f284, %f280, %f40, %f256;
	ld.shared.f32 	%f285, [%r246+936];
	fma.rn.f32 	%f286, %f285, %f37, %f259;
	fma.rn.f32 	%f287, %f285, %f38, %f263;
	fma.rn.f32 	%f288, %f285, %f39, %f267;
	fma.rn.f32 	%f289, %f285, %f40, %f271;
	ld.shared.f32 	%f290, [%r246+944];
	fma.rn.f32 	%f291, %f290, %f37, %f260;
	fma.rn.f32 	%f292, %f290, %f38, %f264;
	fma.rn.f32 	%f293, %f290, %f39, %f268;
	fma.rn.f32 	%f294, %f290, %f40, %f272;
	ld.shared.f32 	%f295, [%r246+468];
	fma.rn.f32 	%f296, %f295, %f41, %f276;
	fma.rn.f32 	%f297, %f295, %f42, %f277;
	fma.rn.f32 	%f298, %f295, %f43, %f278;
	fma.rn.f32 	%f299, %f295, %f44, %f279;
	ld.shared.f32 	%f300, [%r246+476];
	fma.rn.f32 	%f301, %f300, %f41, %f281;
	fma.rn.f32 	%f302, %f300, %f42, %f282;
	fma.rn.f32 	%f303, %f300, %f43, %f283;
	fma.rn.f32 	%f304, %f300, %f44, %f284;
	ld.shared.f32 	%f305, [%r246+1404];
	fma.rn.f32 	%f306, %f305, %f41, %f286;
	fma.rn.f32 	%f307, %f305, %f42, %f287;
	fma.rn.f32 	%f308, %f305, %f43, %f288;
	fma.rn.f32 	%f309, %f305, %f44, %f289;
	ld.shared.f32 	%f310, [%r246+1412];
	fma.rn.f32 	%f311, %f310, %f41, %f291;
	fma.rn.f32 	%f312, %f310, %f42, %f292;
	fma.rn.f32 	%f313, %f310, %f43, %f293;
	fma.rn.f32 	%f314, %f310, %f44, %f294;
	fma.rn.f32 	%f315, %f285, %f45, %f296;
	fma.rn.f32 	%f316, %f285, %f46, %f297;
	fma.rn.f32 	%f317, %f285, %f47, %f298;
	fma.rn.f32 	%f318, %f285, %f48, %f299;
	fma.rn.f32 	%f319, %f290, %f45, %f301;
	fma.rn.f32 	%f320, %f290, %f46, %f302;
	fma.rn.f32 	%f321, %f290, %f47, %f303;
	fma.rn.f32 	%f322, %f290, %f48, %f304;
	ld.shared.f32 	%f323, [%r246+1872];
	fma.rn.f32 	%f324, %f323, %f45, %f306;
	fma.rn.f32 	%f325, %f323, %f46, %f307;
	fma.rn.f32 	%f326, %f323, %f47, %f308;
	fma.rn.f32 	%f327, %f323, %f48, %f309;
	ld.shared.f32 	%f328, [%r246+1880];
	fma.rn.f32 	%f329, %f328, %f45, %f311;
	fma.rn.f32 	%f330, %f328, %f46, %f312;
	fma.rn.f32 	%f331, %f328, %f47, %f313;
	fma.rn.f32 	%f332, %f328, %f48, %f314;
	fma.rn.f32 	%f333, %f305, %f49, %f315;
	fma.rn.f32 	%f334, %f305, %f50, %f316;
	fma.rn.f32 	%f335, %f305, %f51, %f317;
	fma.rn.f32 	%f336, %f305, %f52, %f318;
	fma.rn.f32 	%f337, %f310, %f49, %f319;
	fma.rn.f32 	%f338, %f310, %f50, %f320;
	fma.rn.f32 	%f339, %f310, %f51, %f321;
	fma.rn.f32 	%f340, %f310, %f52, %f322;
	ld.shared.f32 	%f341, [%r246+2340];
	fma.rn.f32 	%f342, %f341, %f49, %f324;
	fma.rn.f32 	%f343, %f341, %f50, %f325;
	fma.rn.f32 	%f344, %f341, %f51, %f326;
	fma.rn.f32 	%f345, %f341, %f52, %f327;
	ld.shared.f32 	%f346, [%r246+2348];
	fma.rn.f32 	%f347, %f346, %f49, %f329;
	fma.rn.f32 	%f348, %f346, %f50, %f330;
	fma.rn.f32 	%f349, %f346, %f51, %f331;
	fma.rn.f32 	%f350, %f346, %f52, %f332;
	fma.rn.f32 	%f351, %f323, %f53, %f333;
	fma.rn.f32 	%f352, %f323, %f54, %f334;
	fma.rn.f32 	%f353, %f323, %f55, %f335;
	fma.rn.f32 	%f354, %f323, %f56, %f336;
	fma.rn.f32 	%f355, %f328, %f53, %f337;
	fma.rn.f32 	%f356, %f328, %f54, %f338;
	fma.rn.f32 	%f357, %f328, %f55, %f339;
	fma.rn.f32 	%f358, %f328, %f56, %f340;
	ld.shared.f32 	%f359, [%r246+2808];
	fma.rn.f32 	%f360, %f359, %f53, %f342;
	fma.rn.f32 	%f361, %f359, %f54, %f343;
	fma.rn.f32 	%f362, %f359, %f55, %f344;
	fma.rn.f32 	%f363, %f359, %f56, %f345;
	ld.shared.f32 	%f364, [%r246+2816];
	fma.rn.f32 	%f365, %f364, %f53, %f347;
	fma.rn.f32 	%f366, %f364, %f54, %f348;
	fma.rn.f32 	%f367, %f364, %f55, %f349;
	fma.rn.f32 	%f368, %f364, %f56, %f350;
	fma.rn.f32 	%f369, %f341, %f57, %f351;
	fma.rn.f32 	%f370, %f341, %f58, %f352;
	fma.rn.f32 	%f371, %f341, %f59, %f353;
	fma.rn.f32 	%f372, %f341, %f60, %f354;
	fma.rn.f32 	%f373, %f346, %f57, %f355;
	fma.rn.f32 	%f374, %f346, %f58, %f356;
	fma.rn.f32 	%f375, %f346, %f59, %f357;
	fma.rn.f32 	%f376, %f346, %f60, %f358;
	ld.shared.f32 	%f377, [%r246+3276];
	fma.rn.f32 	%f378, %f377, %f57, %f360;
	fma.rn.f32 	%f379, %f377, %f58, %f361;
	fma.rn.f32 	%f380, %f377, %f59, %f362;
	fma.rn.f32 	%f381, %f377, %f60, %f363;
	ld.shared.f32 	%f382, [%r246+3284];
	fma.rn.f32 	%f383, %f382, %f57, %f365;
	fma.rn.f32 	%f384, %f382, %f58, %f366;
	fma.rn.f32 	%f385, %f382, %f59, %f367;
	fma.rn.f32 	%f386, %f382, %f60, %f368;
	fma.rn.f32 	%f387, %f359, %f61, %f369;
	fma.rn.f32 	%f388, %f359, %f62, %f370;
	fma.rn.f32 	%f389, %f359, %f63, %f371;
	fma.rn.f32 	%f390, %f359, %f64, %f372;
	fma.rn.f32 	%f391, %f364, %f61, %f373;
	fma.rn.f32 	%f392, %f364, %f62, %f374;
	fma.rn.f32 	%f393, %f364, %f63, %f375;
	fma.rn.f32 	%f394, %f364, %f64, %f376;
	ld.shared.f32 	%f395, [%r246+3744];
	fma.rn.f32 	%f396, %f395, %f61, %f378;
	fma.rn.f32 	%f397, %f395, %f62, %f379;
	fma.rn.f32 	%f398, %f395, %f63, %f380;
	fma.rn.f32 	%f399, %f395, %f64, %f381;
	ld.shared.f32 	%f400, [%r246+3752];
	fma.rn.f32 	%f401, %f400, %f61, %f383;
	fma.rn.f32 	%f402, %f400, %f62, %f384;
	fma.rn.f32 	%f403, %f400, %f63, %f385;
	fma.rn.f32 	%f404, %f400, %f64, %f386;
	ld.shared.f32 	%f405, [%r246+16];
	fma.rn.f32 	%f406, %f405, %f37, %f245;
	fma.rn.f32 	%f407, %f405, %f38, %f249;
	fma.rn.f32 	%f408, %f405, %f39, %f253;
	fma.rn.f32 	%f409, %f405, %f40, %f257;
	ld.shared.f32 	%f410, [%r246+24];
	fma.rn.f32 	%f411, %f410, %f37, %f246;
	fma.rn.f32 	%f412, %f410, %f38, %f250;
	fma.rn.f32 	%f413, %f410, %f39, %f254;
	fma.rn.f32 	%f414, %f410, %f40, %f258;
	ld.shared.f32 	%f415, [%r246+952];
	fma.rn.f32 	%f416, %f415, %f37, %f261;
	fma.rn.f32 	%f417, %f415, %f38, %f265;
	fma.rn.f32 	%f418, %f415, %f39, %f269;
	fma.rn.f32 	%f419, %f415, %f40, %f273;
	ld.shared.f32 	%f420, [%r246+960];
	fma.rn.f32 	%f421, %f420, %f37, %f262;
	fma.rn.f32 	%f422, %f420, %f38, %f266;
	fma.rn.f32 	%f423, %f420, %f39, %f270;
	fma.rn.f32 	%f424, %f420, %f40, %f274;
	ld.shared.f32 	%f425, [%r246+484];
	fma.rn.f32 	%f426, %f425, %f41, %f406;
	fma.rn.f32 	%f427, %f425, %f42, %f407;
	fma.rn.f32 	%f428, %f425, %f43, %f408;
	fma.rn.f32 	%f429, %f425, %f44, %f409;
	ld.shared.f32 	%f430, [%r246+492];
	fma.rn.f32 	%f431, %f430, %f41, %f411;
	fma.rn.f32 	%f432, %f430, %f42, %f412;
	fma.rn.f32 	%f433, %f430, %f43, %f413;
	fma.rn.f32 	%f434, %f430, %f44, %f414;
	ld.shared.f32 	%f435, [%r246+1420];
	fma.rn.f32 	%f436, %f435, %f41, %f416;
	fma.rn.f32 	%f437, %f435, %f42, %f417;
	fma.rn.f32 	%f438, %f435, %f43, %f418;
	fma.rn.f32 	%f439, %f435, %f44, %f419;
	ld.shared.f32 	%f440, [%r246+1428];
	fma.rn.f32 	%f441, %f440, %f41, %f421;
	fma.rn.f32 	%f442, %f440, %f42, %f422;
	fma.rn.f32 	%f443, %f440, %f43, %f423;
	fma.rn.f32 	%f444, %f440, %f44, %f424;
	fma.rn.f32 	%f445, %f415, %f45, %f426;
	fma.rn.f32 	%f446, %f415, %f46, %f427;
	fma.rn.f32 	%f447, %f415, %f47, %f428;
	fma.rn.f32 	%f448, %f415, %f48, %f429;
	fma.rn.f32 	%f449, %f420, %f45, %f431;
	fma.rn.f32 	%f450, %f420, %f46, %f432;
	fma.rn.f32 	%f451, %f420, %f47, %f433;
	fma.rn.f32 	%f452, %f420, %f48, %f434;
	ld.shared.f32 	%f453, [%r246+1888];
	fma.rn.f32 	%f454, %f453, %f45, %f436;
	fma.rn.f32 	%f455, %f453, %f46, %f437;
	fma.rn.f32 	%f456, %f453, %f47, %f438;
	fma.rn.f32 	%f457, %f453, %f48, %f439;
	ld.shared.f32 	%f458, [%r246+1896];
	fma.rn.f32 	%f459, %f458, %f45, %f441;
	fma.rn.f32 	%f460, %f458, %f46, %f442;
	fma.rn.f32 	%f461, %f458, %f47, %f443;
	fma.rn.f32 	%f462, %f458, %f48, %f444;
	fma.rn.f32 	%f463, %f435, %f49, %f445;
	fma.rn.f32 	%f464, %f435, %f50, %f446;
	fma.rn.f32 	%f465, %f435, %f51, %f447;
	fma.rn.f32 	%f466, %f435, %f52, %f448;
	fma.rn.f32 	%f467, %f440, %f49, %f449;
	fma.rn.f32 	%f468, %f440, %f50, %f450;
	fma.rn.f32 	%f469, %f440, %f51, %f451;
	fma.rn.f32 	%f470, %f440, %f52, %f452;
	ld.shared.f32 	%f471, [%r246+2356];
	fma.rn.f32 	%f472, %f471, %f49, %f454;
	fma.rn.f32 	%f473, %f471, %f50, %f455;
	fma.rn.f32 	%f474, %f471, %f51, %f456;
	fma.rn.f32 	%f475, %f471, %f52, %f457;
	ld.shared.f32 	%f476, [%r246+2364];
	fma.rn.f32 	%f477, %f476, %f49, %f459;
	fma.rn.f32 	%f478, %f476, %f50, %f460;
	fma.rn.f32 	%f479, %f476, %f51, %f461;
	fma.rn.f32 	%f480, %f476, %f52, %f462;
	fma.rn.f32 	%f481, %f453, %f53, %f463;
	fma.rn.f32 	%f482, %f453, %f54, %f464;
	fma.rn.f32 	%f483, %f453, %f55, %f465;
	fma.rn.f32 	%f484, %f453, %f56, %f466;
	fma.rn.f32 	%f485, %f458, %f53, %f467;
	fma.rn.f32 	%f486, %f458, %f54, %f468;
	fma.rn.f32 	%f487, %f458, %f55, %f469;
	fma.rn.f32 	%f488, %f458, %f56, %f470;
	ld.shared.f32 	%f489, [%r246+2824];
	fma.rn.f32 	%f490, %f489, %f53, %f472;
	fma.rn.f32 	%f491, %f489, %f54, %f473;
	fma.rn.f32 	%f492, %f489, %f55, %f474;
	fma.rn.f32 	%f493, %f489, %f56, %f475;
	ld.shared.f32 	%f494, [%r246+2832];
	fma.rn.f32 	%f495, %f494, %f53, %f477;
	fma.rn.f32 	%f496, %f494, %f54, %f478;
	fma.rn.f32 	%f497, %f494, %f55, %f479;
	fma.rn.f32 	%f498, %f494, %f56, %f480;
	fma.rn.f32 	%f499, %f471, %f57, %f481;
	fma.rn.f32 	%f500, %f471, %f58, %f482;
	fma.rn.f32 	%f501, %f471, %f59, %f483;
	fma.rn.f32 	%f502, %f471, %f60, %f484;
	fma.rn.f32 	%f503, %f476, %f57, %f485;
	fma.rn.f32 	%f504, %f476, %f58, %f486;
	fma.rn.f32 	%f505, %f476, %f59, %f487;
	fma.rn.f32 	%f506, %f476, %f60, %f488;
	ld.shared.f32 	%f507, [%r246+3292];
	fma.rn.f32 	%f508, %f507, %f57, %f490;
	fma.rn.f32 	%f509, %f507, %f58, %f491;
	fma.rn.f32 	%f510, %f507, %f59, %f492;
	fma.rn.f32 	%f511, %f507, %f60, %f493;
	ld.shared.f32 	%f512, [%r246+3300];
	fma.rn.f32 	%f513, %f512, %f57, %f495;
	fma.rn.f32 	%f514, %f512, %f58, %f496;
	fma.rn.f32 	%f515, %f512, %f59, %f497;
	fma.rn.f32 	%f516, %f512, %f60, %f498;
	fma.rn.f32 	%f517, %f489, %f61, %f499;
	fma.rn.f32 	%f518, %f489, %f62, %f500;
	fma.rn.f32 	%f519, %f489, %f63, %f501;
	fma.rn.f32 	%f520, %f489, %f64, %f502;
	fma.rn.f32 	%f521, %f494, %f61, %f503;
	fma.rn.f32 	%f522, %f494, %f62, %f504;
	fma.rn.f32 	%f523, %f494, %f63, %f505;
	fma.rn.f32 	%f524, %f494, %f64, %f506;
	ld.shared.f32 	%f525, [%r246+3760];
	fma.rn.f32 	%f526, %f525, %f61, %f508;
	fma.rn.f32 	%f527, %f525, %f62, %f509;
	fma.rn.f32 	%f528, %f525, %f63, %f510;
	fma.rn.f32 	%f529, %f525, %f64, %f511;
	ld.shared.f32 	%f530, [%r246+3768];
	fma.rn.f32 	%f531, %f530, %f61, %f513;
	fma.rn.f32 	%f532, %f530, %f62, %f514;
	fma.rn.f32 	%f533, %f530, %f63, %f515;
	fma.rn.f32 	%f534, %f530, %f64, %f516;
	st.local.v4.f32 	[%rd81], {%f387, %f391, %f517, %f521};
	st.local.v4.f32 	[%rd81+224], {%f388, %f392, %f518, %f522};
	st.local.v4.f32 	[%rd81+448], {%f389, %f393, %f519, %f523};
	st.local.v4.f32 	[%rd81+672], {%f390, %f394, %f520, %f524};
	st.local.v4.f32 	[%rd81+16], {%f396, %f401, %f526, %f531};
	st.local.v4.f32 	[%rd81+240], {%f397, %f402, %f527, %f532};
	st.local.v4.f32 	[%rd81+464], {%f398, %f403, %f528, %f533};
	st.local.v4.f32 	[%rd81+688], {%f399, %f404, %f529, %f534};
	add.s32 	%r457, %r457, 1;
	setp.ne.s32 	%p42, %r457, 7;
	@%p42 bra 	$L__BB0_58;
	add.s32 	%r456, %r456, 1;
	setp.ne.s32 	%p43, %r456, 7;
	mov.f32 	%f1515, 0f00000000;
	@%p43 bra 	$L__BB0_57;
	setp.gt.u32 	%p44, %r9, 223;
	bar.sync 	0;
	add.s32 	%r52, %r7, 50176;
	@%p44 bra 	$L__BB0_63;
	mul.hi.u16 	%rs215, %rs1, 561;
	mul.lo.s16 	%rs216, %rs215, 117;
	sub.s16 	%rs217, %rs1, %rs216;
	cvt.u32.u16 	%r53, %rs217;
	add.s32 	%r247, %r5, %r53;
	setp.gt.u32 	%p45, %r247, 223;
	@%p45 bra 	$L__BB0_63;
	setp.gt.u32 	%p46, %r1, 116;
	selp.b32 	%r248, 224, 0, %p46;
	add.s32 	%r249, %r52, %r53;
	add.s32 	%r250, %r249, %r248;
	mul.wide.s32 	%rd82, %r250, 4;
	add.s64 	%rd83, %rd1, %rd82;
	ld.global.nc.f32 	%f1515, [%rd83];
$L__BB0_63:
	cvt.u32.u16 	%r251, %rs17;
	add.s32 	%r252, %r3, %r251;
	setp.gt.u32 	%p47, %r252, 223;
	st.shared.f32 	[%r11], %f1515;
	mov.f32 	%f1516, 0f00000000;
	@%p47 bra 	$L__BB0_66;
	add.s16 	%rs218, %rs1, 224;
	mul.hi.u16 	%rs219, %rs218, 561;
	mul.lo.s16 	%rs220, %rs219, 117;
	sub.s16 	%rs221, %rs218, %rs220;
	cvt.u32.u16 	%r54, %rs221;
	add.s32 	%r253, %r5, %r54;
	setp.gt.u32 	%p48, %r253, 223;
	@%p48 bra 	$L__BB0_66;
	mul.lo.s16 	%rs222, %rs17, 224;
	cvt.u32.u16 	%r254, %rs222;
	add.s32 	%r255, %r52, %r54;
	add.s32 	%r256, %r255, %r254;
	mul.wide.s32 	%rd84, %r256, 4;
	add.s64 	%rd85, %rd1, %rd84;
	ld.global.nc.f32 	%f1516, [%rd85];
$L__BB0_66:
	add.s32 	%r257, %r3, %r14;
	setp.gt.u32 	%p49, %r257, 223;
	st.shared.f32 	[%r11+896], %f1516;
	mov.f32 	%f1517, 0f00000000;
	@%p49 bra 	$L__BB0_69;
	add.s16 	%rs223, %rs1, 448;
	mul.hi.u16 	%rs224, %rs223, 1121;
	shr.u16 	%rs225, %rs224, 1;
	mul.lo.s16 	%rs226, %rs225, 117;
	sub.s16 	%rs227, %rs223, %rs226;
	cvt.u32.u16 	%r55, %rs227;
	add.s32 	%r258, %r5, %r55;
	setp.gt.u32 	%p50, %r258, 223;
	@%p50 bra 	$L__BB0_69;
	add.s32 	%r259, %r52, %r55;
	mad.lo.s32 	%r260, %r14, 224, %r259;
	mul.wide.s32 	%rd86, %r260, 4;
	add.s64 	%rd87, %rd1, %rd86;
	ld.global.nc.f32 	%f1517, [%rd87];
$L__BB0_69:
	cvt.u32.u16 	%r261, %rs18;
	add.s32 	%r262, %r3, %r261;
	setp.gt.u32 	%p51, %r262, 223;
	st.shared.f32 	[%r11+1792], %f1517;
	mov.f32 	%f1518, 0f00000000;
	@%p51 bra 	$L__BB0_72;
	add.s16 	%rs228, %rs1, 672;
	mul.hi.u16 	%rs229, %rs228, 1121;
	shr.u16 	%rs230, %rs229, 1;
	mul.lo.s16 	%rs231, %rs230, 117;
	sub.s16 	%rs232, %rs228, %rs231;
	cvt.u32.u16 	%r56, %rs232;
	add.s32 	%r263, %r5, %r56;
	setp.gt.u32 	%p52, %r263, 223;
	@%p52 bra 	$L__BB0_72;
	mul.lo.s16 	%rs233, %rs18, 224;
	cvt.u32.u16 	%r264, %rs233;
	add.s32 	%r265, %r52, %r56;
	add.s32 	%r266, %r265, %r264;
	mul.wide.s32 	%rd88, %r266, 4;
	add.s64 	%rd89, %rd1, %rd88;
	ld.global.nc.f32 	%f1518, [%rd89];
$L__BB0_72:
	add.s32 	%r267, %r3, %r18;
	setp.gt.u32 	%p53, %r267, 223;
	st.shared.f32 	[%r11+2688], %f1518;
	mov.f32 	%f1519, 0f00000000;
	@%p53 bra 	$L__BB0_75;
	add.s16 	%rs234, %rs1, 896;
	mul.hi.u16 	%rs235, %rs234, 2241;
	shr.u16 	%rs236, %rs235, 2;
	mul.lo.s16 	%rs237, %rs236, 117;
	sub.s16 	%rs238, %rs234, %rs237;
	cvt.u32.u16 	%r57, %rs238;
	add.s32 	%r268, %r5, %r57;
	setp.gt.u32 	%p54, %r268, 223;
	@%p54 bra 	$L__BB0_75;
	add.s32 	%r269, %r52, %r57;
	mad.lo.s32 	%r270, %r18, 224, %r269;
	mul.wide.s32 	%rd90, %r270, 4;
	add.s64 	%rd91, %rd1, %rd90;
	ld.global.nc.f32 	%f1519, [%rd91];
$L__BB0_75:
	cvt.u32.u16 	%r271, %rs19;
	add.s32 	%r272, %r3, %r271;
	setp.gt.u32 	%p55, %r272, 223;
	st.shared.f32 	[%r11+3584], %f1519;
	mov.f32 	%f1520, 0f00000000;
	@%p55 bra 	$L__BB0_78;
	add.s16 	%rs239, %rs1, 1120;
	mul.hi.u16 	%rs240, %rs239, 2241;
	shr.u16 	%rs241, %rs240, 2;
	mul.lo.s16 	%rs242, %rs241, 117;
	sub.s16 	%rs243, %rs239, %rs242;
	cvt.u32.u16 	%r58, %rs243;
	add.s32 	%r273, %r5, %r58;
	setp.gt.u32 	%p56, %r273, 223;
	@%p56 bra 	$L__BB0_78;
	mul.lo.s16 	%rs244, %rs19, 224;
	cvt.u32.u16 	%r274, %rs244;
	add.s32 	%r275, %r52, %r58;
	add.s32 	%r276, %r275, %r274;
	mul.wide.s32 	%rd92, %r276, 4;
	add.s64 	%rd93, %rd1, %rd92;
	ld.global.nc.f32 	%f1520, [%rd93];
$L__BB0_78:
	add.s32 	%r277, %r3, %r22;
	setp.gt.u32 	%p57, %r277, 223;
	st.shared.f32 	[%r11+4480], %f1520;
	mov.f32 	%f1521, 0f00000000;
	@%p57 bra 	$L__BB0_81;
	add.s16 	%rs245, %rs1, 1344;
	mul.hi.u16 	%rs246, %rs245, 2241;
	shr.u16 	%rs247, %rs246, 2;
	mul.lo.s16 	%rs248, %rs247, 117;
	sub.s16 	%rs249, %rs245, %rs248;
	cvt.u32.u16 	%r59, %rs249;
	add.s32 	%r278, %r5, %r59;
	setp.gt.u32 	%p58, %r278, 223;
	@%p58 bra 	$L__BB0_81;
	add.s32 	%r279, %r52, %r59;
	mad.lo.s32 	%r280, %r22, 224, %r279;
	mul.wide.s32 	%rd94, %r280, 4;
	add.s64 	%rd95, %rd1, %rd94;
	ld.global.nc.f32 	%f1521, [%rd95];
$L__BB0_81:
	cvt.u32.u16 	%r281, %rs21;
	add.s32 	%r282, %r3, %r281;
	setp.gt.u32 	%p59, %r282, 223;
	st.shared.f32 	[%r11+5376], %f1521;
	mov.f32 	%f1522, 0f00000000;
	@%p59 bra 	$L__BB0_84;
	mul.hi.u16 	%rs250, %rs20, 2241;
	shr.u16 	%rs251, %rs250, 2;
	mul.lo.s16 	%rs252, %rs251, 117;
	sub.s16 	%rs253, %rs20, %rs252;
	cvt.u32.u16 	%r60, %rs253;
	add.s32 	%r283, %r5, %r60;
	setp.gt.u32 	%p60, %r283, 223;
	@%p60 bra 	$L__BB0_84;
	mul.lo.s16 	%rs254, %rs21, 224;
	cvt.u32.u16 	%r284, %rs254;
	add.s32 	%r285, %r52, %r60;
	add.s32 	%r286, %r285, %r284;
	mul.wide.s32 	%rd96, %r286, 4;
	add.s64 	%rd97, %rd1, %rd96;
	ld.global.nc.f32 	%f1522, [%rd97];
$L__BB0_84:
	add.s32 	%r287, %r3, %r26;
	setp.gt.u32 	%p61, %r287, 223;
	st.shared.f32 	[%r11+6272], %f1522;
	mov.f32 	%f1523, 0f00000000;
	@%p61 bra 	$L__BB0_87;
	or.b16  	%rs255, %rs1, 1792;
	mul.hi.u16 	%rs256, %rs255, 2241;
	shr.u16 	%rs257, %rs256, 2;
	mul.lo.s16 	%rs258, %rs257, 117;
	sub.s16 	%rs259, %rs255, %rs258;
	cvt.u32.u16 	%r61, %rs259;
	add.s32 	%r288, %r5, %r61;
	setp.gt.u32 	%p62, %r288, 223;
	@%p62 bra 	$L__BB0_87;
	add.s32 	%r289, %r52, %r61;
	mad.lo.s32 	%r290, %r26, 224, %r289;
	mul.wide.s32 	%rd98, %r290, 4;
	add.s64 	%rd99, %rd1, %rd98;
	ld.global.nc.f32 	%f1523, [%rd99];
$L__BB0_87:
	cvt.u32.u16 	%r291, %rs22;
	add.s32 	%r292, %r3, %r291;
	setp.gt.u32 	%p63, %r292, 223;
	st.shared.f32 	[%r11+7168], %f1523;
	mov.f32 	%f1524, 0f00000000;
	@%p63 bra 	$L__BB0_90;
	add.s16 	%rs260, %rs1, 2016;
	mul.hi.u16 	%rs261, %rs260, 2241;
	shr.u16 	%rs262, %rs261, 2;
	mul.lo.s16 	%rs263, %rs262, 117;
	sub.s16 	%rs264, %rs260, %rs263;
	cvt.u32.u16 	%r62, %rs264;
	add.s32 	%r293, %r5, %r62;
	setp.gt.u32 	%p64, %r293, 223;
	@%p64 bra 	$L__BB0_90;
	mul.lo.s16 	%rs265, %rs22, 224;
	cvt.u32.u16 	%r294, %rs265;
	add.s32 	%r295, %r52, %r62;
	add.s32 	%r296, %r295, %r294;
	mul.wide.s32 	%rd100, %r296, 4;
	add.s64 	%rd101, %rd1, %rd100;
	ld.global.nc.f32 	%f1524, [%rd101];
$L__BB0_90:
	add.s32 	%r297, %r3, %r30;
	setp.gt.u32 	%p65, %r297, 223;
	st.shared.f32 	[%r11+8064], %f1524;
	mov.f32 	%f1525, 0f00000000;
	@%p65 bra 	$L__BB0_93;
	add.s16 	%rs266, %rs1, 2240;
	mul.hi.u16 	%rs267, %rs266, 2241;
	shr.u16 	%rs268, %rs267, 2;
	mul.lo.s16 	%rs269, %rs268, 117;
	sub.s16 	%rs270, %rs266, %rs269;
	cvt.u32.u16 	%r63, %rs270;
	add.s32 	%r298, %r5, %r63;
	setp.gt.u32 	%p66, %r298, 223;
	@%p66 bra 	$L__BB0_93;
	add.s32 	%r299, %r52, %r63;
	mad.lo.s32 	%r300, %r30, 224, %r299;
	mul.wide.s32 	%rd102, %r300, 4;
	add.s64 	%rd103, %rd1, %rd102;
	ld.global.nc.f32 	%f1525, [%rd103];
$L__BB0_93:
	cvt.u32.u16 	%r301, %rs23;
	add.s32 	%r302, %r3, %r301;
	setp.gt.u32 	%p67, %r302, 223;
	st.shared.f32 	[%r11+8960], %f1525;
	mov.f32 	%f1526, 0f00000000;
	@%p67 bra 	$L__BB0_96;
	add.s16 	%rs271, %rs1, 2464;
	mul.hi.u16 	%rs272, %rs271, 2241;
	shr.u16 	%rs273, %rs272, 2;
	mul.lo.s16 	%rs274, %rs273, 117;
	sub.s16 	%rs275, %rs271, %rs274;
	cvt.u32.u16 	%r64, %rs275;
	add.s32 	%r303, %r5, %r64;
	setp.gt.u32 	%p68, %r303, 223;
	@%p68 bra 	$L__BB0_96;
	mul.lo.s16 	%rs276, %rs23, 224;
	cvt.u32.u16 	%r304, %rs276;
	add.s32 	%r305, %r52, %r64;
	add.s32 	%r306, %r305, %r304;
	mul.wide.s32 	%rd104, %r306, 4;
	add.s64 	%rd105, %rd1, %rd104;
	ld.global.nc.f32 	%f1526, [%rd105];
$L__BB0_96:
	add.s32 	%r307, %r3, %r34;
	setp.gt.u32 	%p69, %r307, 223;
	st.shared.f32 	[%r11+9856], %f1526;
	mov.f32 	%f1527, 0f00000000;
	@%p69 bra 	$L__BB0_99;
	add.s16 	%rs277, %rs1, 2688;
	mul.hi.u16 	%rs278, %rs277, 2241;
	shr.u16 	%rs279, %rs278, 2;
	mul.lo.s16 	%rs280, %rs279, 117;
	sub.s16 	%rs281, %rs277, %rs280;
	cvt.u32.u16 	%r65, %rs281;
	add.s32 	%r308, %r5, %r65;
	setp.gt.u32 	%p70, %r308, 223;
	@%p70 bra 	$L__BB0_99;
	add.s32 	%r309, %r52, %r65;
	mad.lo.s32 	%r310, %r34, 224, %r309;
	mul.wide.s32 	%rd106, %r310, 4;
	add.s64 	%rd107, %rd1, %rd106;
	ld.global.nc.f32 	%f1527, [%rd107];
$L__BB0_99:
	cvt.u32.u16 	%r311, %rs24;
	add.s32 	%r312, %r3, %r311;
	setp.gt.u32 	%p71, %r312, 223;
	st.shared.f32 	[%r11+10752], %f1527;
	mov.f32 	%f1528, 0f00000000;
	@%p71 bra 	$L__BB0_102;
	add.s16 	%rs282, %rs1, 2912;
	mul.hi.u16 	%rs283, %rs282, 2241;
	shr.u16 	%rs284, %rs283, 2;
	mul.lo.s16 	%rs285, %rs284, 117;
	sub.s16 	%rs286, %rs282, %rs285;
	cvt.u32.u16 	%r66, %rs286;
	add.s32 	%r313, %r5, %r66;
	setp.gt.u32 	%p72, %r313, 223;
	@%p72 bra 	$L__BB0_102;
	mul.lo.s16 	%rs287, %rs24, 224;
	cvt.u32.u16 	%r314, %rs287;
	add.s32 	%r315, %r52, %r66;
	add.s32 	%r316, %r315, %r314;
	mul.wide.s32 	%rd108, %r316, 4;
	add.s64 	%rd109, %rd1, %rd108;
	ld.global.nc.f32 	%f1528, [%rd109];
$L__BB0_102:
	add.s32 	%r317, %r3, %r38;
	setp.gt.u32 	%p73, %r317, 223;
	st.shared.f32 	[%r11+11648], %f1528;
	mov.f32 	%f1529, 0f00000000;
	@%p73 bra 	$L__BB0_105;
	add.s16 	%rs288, %rs1, 3136;
	mul.hi.u16 	%rs289, %rs288, 2241;
	shr.u16 	%rs290, %rs289, 2;
	mul.lo.s16 	%rs291, %rs290, 117;
	sub.s16 	%rs292, %rs288, %rs291;
	cvt.u32.u16 	%r67, %rs292;
	add.s32 	%r318, %r5, %r67;
	setp.gt.u32 	%p74, %r318, 223;
	@%p74 bra 	$L__BB0_105;
	add.s32 	%r319, %r52, %r67;
	mad.lo.s32 	%r320, %r38, 224, %r319;
	mul.wide.s32 	%rd110, %r320, 4;
	add.s64 	%rd111, %rd1, %rd110;
	ld.global.nc.f32 	%f1529, [%rd111];
$L__BB0_105:
	cvt.u32.u16 	%r321, %rs27;
	add.s32 	%r322, %r3, %r321;
	setp.gt.u32 	%p75, %r322, 223;
	st.shared.f32 	[%r11+12544], %f1529;
	mov.f32 	%f1530, 0f00000000;
	@%p75 bra 	$L__BB0_108;
	mul.hi.u16 	%rs293, %rs26, 2241;
	shr.u16 	%rs294, %rs293, 2;
	mul.lo.s16 	%rs295, %rs294, 117;
	sub.s16 	%rs296, %rs26, %rs295;
	cvt.u32.u16 	%r68, %rs296;
	add.s32 	%r323, %r5, %r68;
	setp.gt.u32 	%p76, %r323, 223;
	@%p76 bra 	$L__BB0_108;
	mul.lo.s16 	%rs297, %rs27, 224;
	cvt.u32.u16 	%r324, %rs297;
	add.s32 	%r325, %r52, %r68;
	add.s32 	%r326, %r325, %r324;
	mul.wide.s32 	%rd112, %r326, 4;
	add.s64 	%rd113, %rd1, %rd112;
	ld.global.nc.f32 	%f1530, [%rd113];
$L__BB0_108:
	add.s32 	%r327, %r3, %r42;
	setp.gt.u32 	%p77, %r327, 223;
	st.shared.f32 	[%r11+13440], %f1530;
	mov.f32 	%f1531, 0f00000000;
	@%p77 bra 	$L__BB0_111;
	or.b16  	%rs298, %rs1, 3584;
	mul.hi.u16 	%rs299, %rs298, 2241;
	shr.u16 	%rs300, %rs299, 2;
	mul.lo.s16 	%rs301, %rs300, 117;
	sub.s16 	%rs302, %rs298, %rs301;
	cvt.u32.u16 	%r69, %rs302;
	add.s32 	%r328, %r5, %r69;
	setp.gt.u32 	%p78, %r328, 223;
	@%p78 bra 	$L__BB0_111;
	add.s32 	%r329, %r52, %r69;
	mad.lo.s32 	%r330, %r42, 224, %r329;
	mul.wide.s32 	%rd114, %r330, 4;
	add.s64 	%rd115, %rd1, %rd114;
	ld.global.nc.f32 	%f1531, [%rd115];
$L__BB0_111:
	setp.gt.u32 	%p79, %r1, 52;
	st.shared.f32 	[%r11+14336], %f1531;
	mov.f32 	%f1532, 0f00000000;
	@%p79 bra 	$L__BB0_116;
	cvt.u16.u32 	%rs303, %r1;
	add.s16 	%rs30, %rs303, 3808;
	mul.hi.u16 	%rs304, %rs30, 2241;
	shr.u16 	%rs305, %rs304, 2;
	cvt.u32.u16 	%r70, %rs305;
	add.s32 	%r331, %r3, %r70;
	setp.gt.u32 	%p80, %r331, 223;
	@%p80 bra 	$L__BB0_115;
	mul.lo.s16 	%rs308, %rs305, 117;
	sub.s16 	%rs309, %rs30, %rs308;
	cvt.u32.u16 	%r71, %rs309;
	add.s32 	%r332, %r5, %r71;
	setp.gt.u32 	%p81, %r332, 223;
	@%p81 bra 	$L__BB0_115;
	add.s32 	%r333, %r52, %r71;
	mad.lo.s32 	%r334, %r70, 224, %r333;
	mul.wide.s32 	%rd116, %r334, 4;
	add.s64 	%rd117, %rd1, %rd116;
	ld.global.nc.f32 	%f1532, [%rd117];
$L__BB0_115:
	st.shared.f32 	[%r11+15232], %f1532;
$L__BB0_116:
	ld.global.nc.f32 	%f571, [%rd3+196];
	st.shared.f32 	[%r47], %f571;
	ld.global.nc.f32 	%f572, [%rd4+196];
	st.shared.f32 	[%r47+896], %f572;
	ld.global.nc.f32 	%f573, [%rd5+196];
	st.shared.f32 	[%r47+1792], %f573;
	ld.global.nc.f32 	%f574, [%rd6+196];
	st.shared.f32 	[%r47+2688], %f574;
	ld.global.nc.f32 	%f575, [%rd7+196];
	st.shared.f32 	[%r47+3584], %f575;
	ld.global.nc.f32 	%f576, [%rd8+196];
	st.shared.f32 	[%r47+4480], %f576;
	ld.global.nc.f32 	%f577, [%rd9+196];
	st.shared.f32 	[%r47+5376], %f577;
	ld.global.nc.f32 	%f578, [%rd3+19012];
	st.shared.f32 	[%r47+6272], %f578;
	ld.global.nc.f32 	%f579, [%rd10+196];
	st.shared.f32 	[%r47+7168], %f579;
	ld.global.nc.f32 	%f580, [%rd11+196];
	st.shared.f32 	[%r47+8064], %f580;
	ld.global.nc.f32 	%f581, [%rd12+196];
	st.shared.f32 	[%r47+8960], %f581;
	ld.global.nc.f32 	%f582, [%rd13+196];
	st.shared.f32 	[%r47+9856], %f582;
	ld.global.nc.f32 	%f583, [%rd14+196];
	st.shared.f32 	[%r47+10752], %f583;
	ld.global.nc.f32 	%f584, [%rd15+196];
	st.shared.f32 	[%r47+11648], %f584;
	bar.sync 	0;
	mov.b32 	%r458, 0;
	mov.u32 	%r339, _ZZ10candidate1E13kernel_shared;
$L__BB0_117:
	mad.lo.s32 	%r337, %r8, 49, %r458;
	shl.b32 	%r338, %r337, 2;
	add.s32 	%r340, %r339, %r338;
	ld.shared.f32 	%f101, [%r340];
	ld.shared.f32 	%f102, [%r340+3136];
	ld.shared.f32 	%f103, [%r340+6272];
	ld.shared.f32 	%f104, [%r340+9408];
	ld.shared.f32 	%f105, [%r340+28];
	ld.shared.f32 	%f106, [%r340+3164];
	ld.shared.f32 	%f107, [%r340+6300];
	ld.shared.f32 	%f108, [%r340+9436];
	ld.shared.f32 	%f109, [%r340+56];
	ld.shared.f32 	%f110, [%r340+3192];
	ld.shared.f32 	%f111, [%r340+6328];
	ld.shared.f32 	%f112, [%r340+9464];
	ld.shared.f32 	%f113, [%r340+84];
	ld.shared.f32 	%f114, [%r340+3220];
	ld.shared.f32 	%f115, [%r340+6356];
	ld.shared.f32 	%f116, [%r340+9492];
	ld.shared.f32 	%f117, [%r340+112];
	ld.shared.f32 	%f118, [%r340+3248];
	ld.shared.f32 	%f119, [%r340+6384];
	ld.shared.f32 	%f120, [%r340+9520];
	ld.shared.f32 	%f121, [%r340+140];
	ld.shared.f32 	%f122, [%r340+3276];
	ld.shared.f32 	%f123, [%r340+6412];
	ld.shared.f32 	%f124, [%r340+9548];
	ld.shared.f32 	%f125, [%r340+168];
	ld.shared.f32 	%f126, [%r340+3304];
	ld.shared.f32 	%f127, [%r340+6440];
	ld.shared.f32 	%f128, [%r340+9576];
	mov.b32 	%r459, 0;
	add.s32 	%r344, %r458, %r241;
$L__BB0_118:
	shl.b32 	%r341, %r459, 3;
	mad.lo.s32 	%r345, %r459, 468, %r344;
	mul.wide.u32 	%rd118, %r341, 4;
	add.s64 	%rd119, %rd2, %rd118;
	ld.local.v4.f32 	{%f585, %f586, %f587, %f588}, [%rd119];
	ld.local.v4.f32 	{%f589, %f590, %f591, %f592}, [%rd119+224];
	ld.local.v4.f32 	{%f593, %f594, %f595, %f596}, [%rd119+448];
	ld.local.v4.f32 	{%f597, %f598, %f599, %f600}, [%rd119+672];
	ld.local.v4.f32 	{%f601, %f602, %f603, %f604}, [%rd119+16];
	ld.local.v4.f32 	{%f605, %f606, %f607, %f608}, [%rd119+240];
	ld.local.v4.f32 	{%f609, %f610, %f611, %f612}, [%rd119+464];
	ld.local.v4.f32 	{%f613, %f614, %f615, %f616}, [%rd119+688];
	shl.b32 	%r346, %r345, 2;
	mov.u32 	%r347, _ZZ10candidate1E15pad_temp_shared;
	add.s32 	%r348, %r347, %r346;
	ld.shared.f32 	%f617, [%r348];
	fma.rn.f32 	%f618, %f617, %f101, %f585;
	fma.rn.f32 	%f619, %f617, %f102, %f589;
	fma.rn.f32 	%f620, %f617, %f103, %f593;
	fma.rn.f32 	%f621, %f617, %f104, %f597;
	ld.shared.f32 	%f622, [%r348+8];
	fma.rn.f32 	%f623, %f622, %f101, %f586;
	fma.rn.f32 	%f624, %f622, %f102, %f590;
	fma.rn.f32 	%f625, %f622, %f103, %f594;
	fma.rn.f32 	%f626, %f622, %f104, %f598;
	ld.shared.f32 	%f627, [%r348+936];
	fma.rn.f32 	%f628, %f627, %f101, %f601;
	fma.rn.f32 	%f629, %f627, %f102, %f605;
	fma.rn.f32 	%f630, %f627, %f103, %f609;
	fma.rn.f32 	%f631, %f627, %f104, %f613;
	ld.shared.f32 	%f632, [%r348+944];
	fma.rn.f32 	%f633, %f632, %f101, %f602;
	fma.rn.f32 	%f634, %f632, %f102, %f606;
	fma.rn.f32 	%f635, %f632, %f103, %f610;
	fma.rn.f32 	%f636, %f632, %f104, %f614;
	ld.shared.f32 	%f637, [%r348+468];
	fma.rn.f32 	%f638, %f637, %f105, %f618;
	fma.rn.f32 	%f639, %f637, %f106, %f619;
	fma.rn.f32 	%f640, %f637, %f107, %f620;
	fma.rn.f32 	%f641, %f637, %f108, %f621;
	ld.shared.f32 	%f642, [%r348+476];
	fma.rn.f32 	%f643, %f642, %f105, %f623;
	fma.rn.f32 	%f644, %f642, %f106, %f624;
	fma.rn.f32 	%f645, %f642, %f107, %f625;
	fma.rn.f32 	%f646, %f642, %f108, %f626;
	ld.shared.f32 	%f647, [%r348+1404];
	fma.rn.f32 	%f648, %f647, %f105, %f628;
	fma.rn.f32 	%f649, %f647, %f106, %f629;
	fma.rn.f32 	%f650, %f647, %f107, %f630;
	fma.rn.f32 	%f651, %f647, %f108, %f631;
	ld.shared.f32 	%f652, [%r348+1412];
	fma.rn.f32 	%f653, %f652, %f105, %f633;
	fma.rn.f32 	%f654, %f652, %f106, %f634;
	fma.rn.f32 	%f655, %f652, %f107, %f635;
	fma.rn.f32 	%f656, %f652, %f108, %f636;
	fma.rn.f32 	%f657, %f627, %f109, %f638;
	fma.rn.f32 	%f658, %f627, %f110, %f639;
	fma.rn.f32 	%f659, %f627, %f111, %f640;
	fma.rn.f32 	%f660, %f627, %f112, %f641;
	fma.rn.f32 	%f661, %f632, %f109, %f643;
	fma.rn.f32 	%f662, %f632, %f110, %f644;
	fma.rn.f32 	%f663, %f632, %f111, %f645;
	fma.rn.f32 	%f664, %f632, %f112, %f646;
	ld.shared.f32 	%f665, [%r348+1872];
	fma.rn.f32 	%f666, %f665, %f109, %f648;
	fma.rn.f32 	%f667, %f665, %f110, %f649;
	fma.rn.f32 	%f668, %f665, %f111, %f650;
	fma.rn.f32 	%f669, %f665, %f112, %f651;
	ld.shared.f32 	%f670, [%r348+1880];
	fma.rn.f32 	%f671, %f670, %f109, %f653;
	fma.rn.f32 	%f672, %f670, %f110, %f654;
	fma.rn.f32 	%f673, %f670, %f111, %f655;
	fma.rn.f32 	%f674, %f670, %f112, %f656;
	fma.rn.f32 	%f675, %f647, %f113, %f657;
	fma.rn.f32 	%f676, %f647, %f114, %f658;
	fma.rn.f32 	%f677, %f647, %f115, %f659;
	fma.rn.f32 	%f678, %f647, %f116, %f660;
	fma.rn.f32 	%f679, %f652, %f113, %f661;
	fma.rn.f32 	%f680, %f652, %f114, %f662;
	fma.rn.f32 	%f681, %f652, %f115, %f663;
	fma.rn.f32 	%f682, %f652, %f116, %f664;
	ld.shared.f32 	%f683, [%r348+2340];
	fma.rn.f32 	%f684, %f683, %f113, %f666;
	fma.rn.f32 	%f685, %f683, %f114, %f667;
	fma.rn.f32 	%f686, %f683, %f115, %f668;
	fma.rn.f32 	%f687, %f683, %f116, %f669;
	ld.shared.f32 	%f688, [%r348+2348];
	fma.rn.f32 	%f689, %f688, %f113, %f671;
	fma.rn.f32 	%f690, %f688, %f114, %f672;
	fma.rn.f32 	%f691, %f688, %f115, %f673;
	fma.rn.f32 	%f692, %f688, %f116, %f674;
	fma.rn.f32 	%f693, %f665, %f117, %f675;
	fma.rn.f32 	%f694, %f665, %f118, %f676;
	fma.rn.f32 	%f695, %f665, %f119, %f677;
	fma.rn.f32 	%f696, %f665, %f120, %f678;
	fma.rn.f32 	%f697, %f670, %f117, %f679;
	fma.rn.f32 	%f698, %f670, %f118, %f680;
	fma.rn.f32 	%f699, %f670, %f119, %f681;
	fma.rn.f32 	%f700, %f670, %f120, %f682;
	ld.shared.f32 	%f701, [%r348+2808];
	fma.rn.f32 	%f702, %f701, %f117, %f684;
	fma.rn.f32 	%f703, %f701, %f118, %f685;
	fma.rn.f32 	%f704, %f701, %f119, %f686;
	fma.rn.f32 	%f705, %f701, %f120, %f687;
	ld.shared.f32 	%f706, [%r348+2816];
	fma.rn.f32 	%f707, %f706, %f117, %f689;
	fma.rn.f32 	%f708, %f706, %f118, %f690;
	fma.rn.f32 	%f709, %f706, %f119, %f691;
	fma.rn.f32 	%f710, %f706, %f120, %f692;
	fma.rn.f32 	%f711, %f683, %f121, %f693;
	fma.rn.f32 	%f712, %f683, %f122, %f694;
	fma.rn.f32 	%f713, %f683, %f123, %f695;
	fma.rn.f32 	%f714, %f683, %f124, %f696;
	fma.rn.f32 	%f715, %f688, %f121, %f697;
	fma.rn.f32 	%f716, %f688, %f122, %f698;
	fma.rn.f32 	%f717, %f688, %f123, %f699;
	fma.rn.f32 	%f718, %f688, %f124, %f700;
	ld.shared.f32 	%f719, [%r348+3276];
	fma.rn.f32 	%f720, %f719, %f121, %f702;
	fma.rn.f32 	%f721, %f719, %f122, %f703;
	fma.rn.f32 	%f722, %f719, %f123, %f704;
	fma.rn.f32 	%f723, %f719, %f124, %f705;
	ld.shared.f32 	%f724, [%r348+3284];
	fma.rn.f32 	%f725, %f724, %f121, %f707;
	fma.rn.f32 	%f726, %f724, %f122, %f708;
	fma.rn.f32 	%f727, %f724, %f123, %f709;
	fma.rn.f32 	%f728, %f724, %f124, %f710;
	fma.rn.f32 	%f729, %f701, %f125, %f711;
	fma.rn.f32 	%f730, %f701, %f126, %f712;
	fma.rn.f32 	%f731, %f701, %f127, %f713;
	fma.rn.f32 	%f732, %f701, %f128, %f714;
	fma.rn.f32 	%f733, %f706, %f125, %f715;
	fma.rn.f32 	%f734, %f706, %f126, %f716;
	fma.rn.f32 	%f735, %f706, %f127, %f717;
	fma.rn.f32 	%f736, %f706, %f128, %f718;
	ld.shared.f32 	%f737, [%r348+3744];
	fma.rn.f32 	%f738, %f737, %f125, %f720;
	fma.rn.f32 	%f739, %f737, %f126, %f721;
	fma.rn.f32 	%f740, %f737, %f127, %f722;
	fma.rn.f32 	%f741, %f737, %f128, %f723;
	ld.shared.f32 	%f742, [%r348+3752];
	fma.rn.f32 	%f743, %f742, %f125, %f725;
	fma.rn.f32 	%f744, %f742, %f126, %f726;
	fma.rn.f32 	%f745, %f742, %f127, %f727;
	fma.rn.f32 	%f746, %f742, %f128, %f728;
	ld.shared.f32 	%f747, [%r348+16];
	fma.rn.f32 	%f748, %f747, %f101, %f587;
	fma.rn.f32 	%f749, %f747, %f102, %f591;
	fma.rn.f32 	%f750, %f747, %f103, %f595;
	fma.rn.f32 	%f751, %f747, %f104, %f599;
	ld.shared.f32 	%f752, [%r348+24];
	fma.rn.f32 	%f753, %f752, %f101, %f588;
	fma.rn.f32 	%f754, %f752, %f102, %f592;
	fma.rn.f32 	%f755, %f752, %f103, %f596;
	fma.rn.f32 	%f756, %f752, %f104, %f600;
	ld.shared.f32 	%f757, [%r348+952];
	fma.rn.f32 	%f758, %f757, %f101, %f603;
	fma.rn.f32 	%f759, %f757, %f102, %f607;
	fma.rn.f32 	%f760, %f757, %f103, %f611;
	fma.rn.f32 	%f761, %f757, %f104, %f615;
	ld.shared.f32 	%f762, [%r348+960];
	fma.rn.f32 	%f763, %f762, %f101, %f604;
	fma.rn.f32 	%f764, %f762, %f102, %f608;
	fma.rn.f32 	%f765, %f762, %f103, %f612;
	fma.rn.f32 	%f766, %f762, %f104, %f616;
	ld.shared.f32 	%f767, [%r348+484];
	fma.rn.f32 	%f768, %f767, %f105, %f748;
	fma.rn.f32 	%f769, %f767, %f106, %f749;
	fma.rn.f32 	%f770, %f767, %f107, %f750;
	fma.rn.f32 	%f771, %f767, %f108, %f751;
	ld.shared.f32 	%f772, [%r348+492];
	fma.rn.f32 	%f773, %f772, %f105, %f753;
	fma.rn.f32 	%f774, %f772, %f106, %f754;
	fma.rn.f32 	%f775, %f772, %f107, %f755;
	fma.rn.f32 	%f776, %f772, %f108, %f756;
	ld.shared.f32 	%f777, [%r348+1420];
	fma.rn.f32 	%f778, %f777, %f105, %f758;
	fma.rn.f32 	%f779, %f777, %f106, %f759;
	fma.rn.f32 	%f780, %f777, %f107, %f760;
	fma.rn.f32 	%f781, %f777, %f108, %f761;
	ld.shared.f32 	%f782, [%r348+1428];
	fma.rn.f32 	%f783, %f782, %f105, %f763;
	fma.rn.f32 	%f784, %f782, %f106, %f764;
	fma.rn.f32 	%f785, %f782, %f107, %f765;
	fma.rn.f32 	%f786, %f782, %f108, %f766;
	fma.rn.f32 	%f787, %f757, %f109, %f768;
	fma.rn.f32 	%f788, %f757, %f110, %f769;
	fma.rn.f32 	%f789, %f757, %f111, %f770;
	fma.rn.f32 	%f790, %f757, %f112, %f771;
	fma.rn.f32 	%f791, %f762, %f109, %f773;
	fma.rn.f32 	%f792, %f762, %f110, %f774;
	fma.rn.f32 	%f793, %f762, %f111, %f775;
	fma.rn.f32 	%f794, %f762, %f112, %f776;
	ld.shared.f32 	%f795, [%r348+1888];
	fma.rn.f32 	%f796, %f795, %f109, %f778;
	fma.rn.f32 	%f797, %f795, %f110, %f779;
	fma.rn.f32 	%f798, %f795, %f111, %f780;
	fma.rn.f32 	%f799, %f795, %f112, %f781;
	ld.shared.f32 	%f800, [%r348+1896];
	fma.rn.f32 	%f801, %f800, %f109, %f783;
	fma.rn.f32 	%f802, %f800, %f110, %f784;
	fma.rn.f32 	%f803, %f800, %f111, %f785;
	fma.rn.f32 	%f804, %f800, %f112, %f786;
	fma.rn.f32 	%f805, %f777, %f113, %f787;
	fma.rn.f32 	%f806, %f777, %f114, %f788;
	fma.rn.f32 	%f807, %f777, %f115, %f789;
	fma.rn.f32 	%f808, %f777, %f116, %f790;
	fma.rn.f32 	%f809, %f782, %f113, %f791;
	fma.rn.f32 	%f810, %f782, %f114, %f792;
	fma.rn.f32 	%f811, %f782, %f115, %f793;
	fma.rn.f32 	%f812, %f782, %f116, %f794;
	ld.shared.f32 	%f813, [%r348+2356];
	fma.rn.f32 	%f814, %f813, %f113, %f796;
	fma.rn.f32 	%f815, %f813, %f114, %f797;
	fma.rn.f32 	%f816, %f813, %f115, %f798;
	fma.rn.f32 	%f817, %f813, %f116, %f799;
	ld.shared.f32 	%f818, [%r348+2364];
	fma.rn.f32 	%f819, %f818, %f113, %f801;
	fma.rn.f32 	%f820, %f818, %f114, %f802;
	fma.rn.f32 	%f821, %f818, %f115, %f803;
	fma.rn.f32 	%f822, %f818, %f116, %f804;
	fma.rn.f32 	%f823, %f795, %f117, %f805;
	fma.rn.f32 	%f824, %f795, %f118, %f806;
	fma.rn.f32 	%f825, %f795, %f119, %f807;
	fma.rn.f32 	%f826, %f795, %f120, %f808;
	fma.rn.f32 	%f827, %f800, %f117, %f809;
	fma.rn.f32 	%f828, %f800, %f118, %f810;
	fma.rn.f32 	%f829, %f800, %f119, %f811;
	fma.rn.f32 	%f830, %f800, %f120, %f812;
	ld.shared.f32 	%f831, [%r348+2824];
	fma.rn.f32 	%f832, %f831, %f117, %f814;
	fma.rn.f32 	%f833, %f831, %f118, %f815;
	fma.rn.f32 	%f834, %f831, %f119, %f816;
	fma.rn.f32 	%f835, %f831, %f120, %f817;
	ld.shared.f32 	%f836, [%r348+2832];
	fma.rn.f32 	%f837, %f836, %f117, %f819;
	fma.rn.f32 	%f838, %f836, %f118, %f820;
	fma.rn.f32 	%f839, %f836, %f119, %f821;
	fma.rn.f32 	%f840, %f836, %f120, %f822;
	fma.rn.f32 	%f841, %f813, %f121, %f823;
	fma.rn.f32 	%f842, %f813, %f122, %f824;
	fma.rn.f32 	%f843, %f813, %f123, %f825;
	fma.rn.f32 	%f844, %f813, %f124, %f826;
	fma.rn.f32 	%f845, %f818, %f121, %f827;
	fma.rn.f32 	%f846, %f818, %f122, %f828;
	fma.rn.f32 	%f847, %f818, %f123, %f829;
	fma.rn.f32 	%f848, %f818, %f124, %f830;
	ld.shared.f32 	%f849, [%r348+3292];
	fma.rn.f32 	%f850, %f849, %f121, %f832;
	fma.rn.f32 	%f851, %f849, %f122, %f833;
	fma.rn.f32 	%f852, %f849, %f123, %f834;
	fma.rn.f32 	%f853, %f849, %f124, %f835;
	ld.shared.f32 	%f854, [%r348+3300];
	fma.rn.f32 	%f855, %f854, %f121, %f837;
	fma.rn.f32 	%f856, %f854, %f122, %f838;
	fma.rn.f32 	%f857, %f854, %f123, %f839;
	fma.rn.f32 	%f858, %f854, %f124, %f840;
	fma.rn.f32 	%f859, %f831, %f125, %f841;
	fma.rn.f32 	%f860, %f831, %f126, %f842;
	fma.rn.f32 	%f861, %f831, %f127, %f843;
	fma.rn.f32 	%f862, %f831, %f128, %f844;
	fma.rn.f32 	%f863, %f836, %f125, %f845;
	fma.rn.f32 	%f864, %f836, %f126, %f846;
	fma.rn.f32 	%f865, %f836, %f127, %f847;
	fma.rn.f32 	%f866, %f836, %f128, %f848;
	ld.shared.f32 	%f867, [%r348+3760];
	fma.rn.f32 	%f868, %f867, %f125, %f850;
	fma.rn.f32 	%f869, %f867, %f126, %f851;
	fma.rn.f32 	%f870, %f867, %f127, %f852;
	fma.rn.f32 	%f871, %f867, %f128, %f853;
	ld.shared.f32 	%f872, [%r348+3768];
	fma.rn.f32 	%f873, %f872, %f125, %f855;
	fma.rn.f32 	%f874, %f872, %f126, %f856;
	fma.rn.f32 	%f875, %f872, %f127, %f857;
	fma.rn.f32 	%f876, %f872, %f128, %f858;
	st.local.v4.f32 	[%rd119], {%f729, %f733, %f859, %f863};
	st.local.v4.f32 	[%rd119+224], {%f730, %f734, %f860, %f864};
	st.local.v4.f32 	[%rd119+448], {%f731, %f735, %f861, %f865};
	st.local.v4.f32 	[%rd119+672], {%f732, %f736, %f862, %f866};
	st.local.v4.f32 	[%rd119+16], {%f738, %f743, %f868, %f873};
	st.local.v4.f32 	[%rd119+240], {%f739, %f744, %f869, %f874};
	st.local.v4.f32 	[%rd119+464], {%f740, %f745, %f870, %f875};
	st.local.v4.f32 	[%rd119+688], {%f741, %f746, %f871, %f876};
	add.s32 	%r459, %r459, 1;
	setp.ne.s32 	%p82, %r459, 7;
	@%p82 bra 	$L__BB0_118;
	add.s32 	%r458, %r458, 1;
	setp.ne.s32 	%p83, %r458, 7;
	mov.f32 	%f1533, 0f00000000;
	@%p83 bra 	$L__BB0_117;
	setp.gt.u32 	%p84, %r9, 223;
	bar.sync 	0;
	add.s32 	%r76, %r7, 100352;
	@%p84 bra 	$L__BB0_123;
	mul.hi.u16 	%rs311, %rs1, 561;
	mul.lo.s16 	%rs312, %rs311, 117;
	sub.s16 	%rs313, %rs1, %rs312;
	cvt.u32.u16 	%r77, %rs313;
	add.s32 	%r349, %r5, %r77;
	setp.gt.u32 	%p85, %r349, 223;
	@%p85 bra 	$L__BB0_123;
	setp.gt.u32 	%p86, %r1, 116;
	selp.b32 	%r350, 224, 0, %p86;
	add.s32 	%r351, %r76, %r77;
	add.s32 	%r352, %r351, %r350;
	mul.wide.s32 	%rd120, %r352, 4;
	add.s64 	%rd121, %rd1, %rd120;
	ld.global.nc.f32 	%f1533, [%rd121];
$L__BB0_123:
	cvt.u32.u16 	%r353, %rs17;
	add.s32 	%r354, %r3, %r353;
	setp.gt.u32 	%p87, %r354, 223;
	st.shared.f32 	[%r11], %f1533;
	mov.f32 	%f1534, 0f00000000;
	@%p87 bra 	$L__BB0_126;
	cvt.u16.u32 	%rs314, %r1;
	add.s16 	%rs315, %rs314, 224;
	mul.hi.u16 	%rs316, %rs315, 561;
	mul.lo.s16 	%rs317, %rs316, 117;
	sub.s16 	%rs318, %rs315, %rs317;
	cvt.u32.u16 	%r78, %rs318;
	add.s32 	%r355, %r5, %r78;
	setp.gt.u32 	%p88, %r355, 223;
	@%p88 bra 	$L__BB0_126;
	mul.lo.s16 	%rs319, %rs17, 224;
	cvt.u32.u16 	%r356, %rs319;
	add.s32 	%r357, %r76, %r78;
	add.s32 	%r358, %r357, %r356;
	mul.wide.s32 	%rd122, %r358, 4;
	add.s64 	%rd123, %rd1, %rd122;
	ld.global.nc.f32 	%f1534, [%rd123];
$L__BB0_126:
	add.s32 	%r359, %r3, %r14;
	setp.gt.u32 	%p89, %r359, 223;
	st.shared.f32 	[%r11+896], %f1534;
	mov.f32 	%f1535, 0f00000000;
	@%p89 bra 	$L__BB0_129;
	cvt.u16.u32 	%rs320, %r1;
	add.s16 	%rs321, %rs320, 448;
	mul.hi.u16 	%rs322, %rs321, 1121;
	shr.u16 	%rs323, %rs322, 1;
	mul.lo.s16 	%rs324, %rs323, 117;
	sub.s16 	%rs325, %rs321, %rs324;
	cvt.u32.u16 	%r79, %rs325;
	add.s32 	%r360, %r5, %r79;
	setp.gt.u32 	%p90, %r360, 223;
	@%p90 bra 	$L__BB0_129;
	add.s32 	%r361, %r76, %r79;
	mad.lo.s32 	%r362, %r14, 224, %r361;
	mul.wide.s32 	%rd124, %r362, 4;
	add.s64 	%rd125, %rd1, %rd124;
	ld.global.nc.f32 	%f1535, [%rd125];
$L__BB0_129:
	cvt.u32.u16 	%r363, %rs18;
	add.s32 	%r364, %r3, %r363;
	setp.gt.u32 	%p91, %r364, 223;
	st.shared.f32 	[%r11+1792], %f1535;
	mov.f32 	%f1536, 0f00000000;
	@%p91 bra 	$L__BB0_132;
	cvt.u16.u32 	%rs326, %r1;
	add.s16 	%rs327, %rs326, 672;
	mul.hi.u16 	%rs328, %rs327, 1121;
	shr.u16 	%rs329, %rs328, 1;
	mul.lo.s16 	%rs330, %rs329, 117;
	sub.s16 	%rs331, %rs327, %rs330;
	cvt.u32.u16 	%r80, %rs331;
	add.s32 	%r365, %r5, %r80;
	setp.gt.u32 	%p92, %r365, 223;
	@%p92 bra 	$L__BB0_132;
	mul.lo.s16 	%rs332, %rs18, 224;
	cvt.u32.u16 	%r366, %rs332;
	add.s32 	%r367, %r76, %r80;
	add.s32 	%r368, %r367, %r366;
	mul.wide.s32 	%rd126, %r368, 4;
	add.s64 	%rd127, %rd1, %rd126;
	ld.global.nc.f32 	%f1536, [%rd127];
$L__BB0_132:
	add.s32 	%r369, %r3, %r18;
	setp.gt.u32 	%p93, %r369, 223;
	st.shared.f32 	[%r11+2688], %f1536;
	mov.f32 	%f1537, 0f00000000;
	@%p93 bra 	$L__BB0_135;
	cvt.u16.u32 	%rs333, %r1;
	add.s16 	%rs334, %rs333, 896;
	mul.hi.u16 	%rs335, %rs334, 2241;
	shr.u16 	%rs336, %rs335, 2;
	mul.lo.s16 	%rs337, %rs336, 117;
	sub.s16 	%rs338, %rs334, %rs337;
	cvt.u32.u16 	%r81, %rs338;
	add.s32 	%r370, %r5, %r81;
	setp.gt.u32 	%p94, %r370, 223;
	@%p94 bra 	$L__BB0_135;
	add.s32 	%r371, %r76, %r81;
	mad.lo.s32 	%r372, %r18, 224, %r371;
	mul.wide.s32 	%rd128, %r372, 4;
	add.s64 	%rd129, %rd1, %rd128;
	ld.global.nc.f32 	%f1537, [%rd129];
$L__BB0_135:
	cvt.u32.u16 	%r373, %rs19;
	add.s32 	%r374, %r3, %r373;
	setp.gt.u32 	%p95, %r374, 223;
	st.shared.f32 	[%r11+3584], %f1537;
	mov.f32 	%f1538, 0f00000000;
	@%p95 bra 	$L__BB0_138;
	cvt.u16.u32 	%rs339, %r1;
	add.s16 	%rs340, %rs339, 1120;
	mul.hi.u16 	%rs341, %rs340, 2241;
	shr.u16 	%rs342, %rs341, 2;
	mul.lo.s16 	%rs343, %rs342, 117;
	sub.s16 	%rs344, %rs340, %rs343;
	cvt.u32.u16 	%r82, %rs344;
	add.s32 	%r375, %r5, %r82;
	setp.gt.u32 	%p96, %r375, 223;
	@%p96 bra 	$L__BB0_138;
	mul.lo.s16 	%rs345, %rs19, 224;
	cvt.u32.u16 	%r376, %rs345;
	add.s32 	%r377, %r76, %r82;
	add.s32 	%r378, %r377, %r376;
	mul.wide.s32 	%rd130, %r378, 4;
	add.s64 	%rd131, %rd1, %rd130;
	ld.global.nc.f32 	%f1538, [%rd131];
$L__BB0_138:
	add.s32 	%r379, %r3, %r22;
	setp.gt.u32 	%p97, %r379, 223;
	st.shared.f32 	[%r11+4480], %f1538;
	mov.f32 	%f1539, 0f00000000;
	@%p97 bra 	$L__BB0_141;
	cvt.u16.u32 	%rs346, %r1;
	add.s16 	%rs347, %rs346, 1344;
	mul.hi.u16 	%rs348, %rs347, 2241;
	shr.u16 	%rs349, %rs348, 2;
	mul.lo.s16 	%rs350, %rs349, 117;
	sub.s16 	%rs351, %rs347, %rs350;
	cvt.u32.u16 	%r83, %rs351;
	add.s32 	%r380, %r5, %r83;
	setp.gt.u32 	%p98, %r380, 223;
	@%p98 bra 	$L__BB0_141;
	add.s32 	%r381, %r76, %r83;
	mad.lo.s32 	%r382, %r22, 224, %r381;
	mul.wide.s32 	%rd132, %r382, 4;
	add.s64 	%rd133, %rd1, %rd132;
	ld.global.nc.f32 	%f1539, [%rd133];
$L__BB0_141:
	cvt.u32.u16 	%r383, %rs21;
	add.s32 	%r384, %r3, %r383;
	setp.gt.u32 	%p99, %r384, 223;
	st.shared.f32 	[%r11+5376], %f1539;
	mov.f32 	%f1540, 0f00000000;
	@%p99 bra 	$L__BB0_144;
	mul.hi.u16 	%rs352, %rs20, 2241;
	shr.u16 	%rs353, %rs352, 2;
	mul.lo.s16 	%rs354, %rs353, 117;
	sub.s16 	%rs355, %rs20, %rs354;
	cvt.u32.u16 	%r84, %rs355;
	add.s32 	%r385, %r5, %r84;
	setp.gt.u32 	%p100, %r385, 223;
	@%p100 bra 	$L__BB0_144;
	mul.lo.s16 	%rs356, %rs21, 224;
	cvt.u32.u16 	%r386, %rs356;
	add.s32 	%r387, %r76, %r84;
	add.s32 	%r388, %r387, %r386;
	mul.wide.s32 	%rd134, %r388, 4;
	add.s64 	%rd135, %rd1, %rd134;
	ld.global.nc.f32 	%f1540, [%rd135];
$L__BB0_144:
	add.s32 	%r389, %r3, %r26;
	setp.gt.u32 	%p101, %r389, 223;
	st.shared.f32 	[%r11+6272], %f1540;
	mov.f32 	%f1541, 0f00000000;
	@%p101 bra 	$L__BB0_147;
	cvt.u16.u32 	%rs357, %r1;
	or.b16  	%rs358, %rs357, 1792;
	mul.hi.u16 	%rs359, %rs358, 2241;
	shr.u16 	%rs360, %rs359, 2;
	mul.lo.s16 	%rs361, %rs360, 117;
	sub.s16 	%rs362, %rs358, %rs361;
	cvt.u32.u16 	%r85, %rs362;
	add.s32 	%r390, %r5, %r85;
	setp.gt.u32 	%p102, %r390, 223;
	@%p102 bra 	$L__BB0_147;
	add.s32 	%r391, %r76, %r85;
	mad.lo.s32 	%r392, %r26, 224, %r391;
	mul.wide.s32 	%rd136, %r392, 4;
	add.s64 	%rd137, %rd1, %rd136;
	ld.global.nc.f32 	%f1541, [%rd137];
$L__BB0_147:
	cvt.u32.u16 	%r393, %rs22;
	add.s32 	%r394, %r3, %r393;
	setp.gt.u32 	%p103, %r394, 223;
	st.shared.f32 	[%r11+7168], %f1541;
	mov.f32 	%f1542, 0f00000000;
	@%p103 bra 	$L__BB0_150;
	cvt.u16.u32 	%rs363, %r1;
	add.s16 	%rs364, %rs363, 2016;
	mul.hi.u16 	%rs365, %rs364, 2241;
	shr.u16 	%rs366, %rs365, 2;
	mul.lo.s16 	%rs367, %rs366, 117;
	sub.s16 	%rs368, %rs364, %rs367;
	cvt.u32.u16 	%r86, %rs368;
	add.s32 	%r395, %r5, %r86;
	setp.gt.u32 	%p104, %r395, 223;
	@%p104 bra 	$L__BB0_150;
	mul.lo.s16 	%rs369, %rs22, 224;
	cvt.u32.u16 	%r396, %rs369;
	add.s32 	%r397, %r76, %r86;
	add.s32 	%r398, %r397, %r396;
	mul.wide.s32 	%rd138, %r398, 4;
	add.s64 	%rd139, %rd1, %rd138;
	ld.global.nc.f32 	%f1542, [%rd139];
$L__BB0_150:
	add.s32 	%r399, %r3, %r30;
	setp.gt.u32 	%p105, %r399, 223;
	st.shared.f32 	[%r11+8064], %f1542;
	mov.f32 	%f1543, 0f00000000;
	@%p105 bra 	$L__BB0_153;
	cvt.u16.u32 	%rs370, %r1;
	add.s16 	%rs371, %rs370, 2240;
	mul.hi.u16 	%rs372, %rs371, 2241;
	shr.u16 	%rs373, %rs372, 2;
	mul.lo.s16 	%rs374, %rs373, 117;
	sub.s16 	%rs375, %rs371, %rs374;
	cvt.u32.u16 	%r87, %rs375;
	add.s32 	%r400, %r5, %r87;
	setp.gt.u32 	%p106, %r400, 223;
	@%p106 bra 	$L__BB0_153;
	add.s32 	%r401, %r76, %r87;
	mad.lo.s32 	%r402, %r30, 224, %r401;
	mul.wide.s32 	%rd140, %r402, 4;
	add.s64 	%rd141, %rd1, %rd140;
	ld.global.nc.f32 	%f1543, [%rd141];
$L__BB0_153:
	cvt.u32.u16 	%r403, %rs23;
	add.s32 	%r404, %r3, %r403;
	setp.gt.u32 	%p107, %r404, 223;
	st.shared.f32 	[%r11+8960], %f1543;
	mov.f32 	%f1544, 0f00000000;
	@%p107 bra 	$L__BB0_156;
	cvt.u16.u32 	%rs376, %r1;
	add.s16 	%rs377, %rs376, 2464;
	mul.hi.u16 	%rs378, %rs377, 2241;
	shr.u16 	%rs379, %rs378, 2;
	mul.lo.s16 	%rs380, %rs379, 117;
	sub.s16 	%rs381, %rs377, %rs380;
	cvt.u32.u16 	%r88, %rs381;
	add.s32 	%r405, %r5, %r88;
	setp.gt.u32 	%p108, %r405, 223;
	@%p108 bra 	$L__BB0_156;
	mul.lo.s16 	%rs382, %rs23, 224;
	cvt.u32.u16 	%r406, %rs382;
	add.s32 	%r407, %r76, %r88;
	add.s32 	%r408, %r407, %r406;
	mul.wide.s32 	%rd142, %r408, 4;
	add.s64 	%rd143, %rd1, %rd142;
	ld.global.nc.f32 	%f1544, [%rd143];
$L__BB0_156:
	add.s32 	%r409, %r3, %r34;
	setp.gt.u32 	%p109, %r409, 223;
	st.shared.f32 	[%r11+9856], %f1544;
	mov.f32 	%f1545, 0f00000000;
	@%p109 bra 	$L__BB0_159;
	cvt.u16.u32 	%rs383, %r1;
	add.s16 	%rs384, %rs383, 2688;
	mul.hi.u16 	%rs385, %rs384, 2241;
	shr.u16 	%rs386, %rs385, 2;
	mul.lo.s16 	%rs387, %rs386, 117;
	sub.s16 	%rs388, %rs384, %rs387;
	cvt.u32.u16 	%r89, %rs388;
	add.s32 	%r410, %r5, %r89;
	setp.gt.u32 	%p110, %r410, 223;
	@%p110 bra 	$L__BB0_159;
	add.s32 	%r411, %r76, %r89;
	mad.lo.s32 	%r412, %r34, 224, %r411;
	mul.wide.s32 	%rd144, %r412, 4;
	add.s64 	%rd145, %rd1, %rd144;
	ld.global.nc.f32 	%f1545, [%rd145];
$L__BB0_159:
	cvt.u32.u16 	%r413, %rs24;
	add.s32 	%r414, %r3, %r413;
	setp.gt.u32 	%p111, %r414, 223;
	st.shared.f32 	[%r11+10752], %f1545;
	mov.f32 	%f1546, 0f00000000;
	@%p111 bra 	$L__BB0_162;
	cvt.u16.u32 	%rs389, %r1;
	add.s16 	%rs390, %rs389, 2912;
	mul.hi.u16 	%rs391, %rs390, 2241;
	shr.u16 	%rs392, %rs391, 2;
	mul.lo.s16 	%rs393, %rs392, 117;
	sub.s16 	%rs394, %rs390, %rs393;
	cvt.u32.u16 	%r90, %rs394;
	add.s32 	%r415, %r5, %r90;
	setp.gt.u32 	%p112, %r415, 223;
	@%p112 bra 	$L__BB0_162;
	mul.lo.s16 	%rs395, %rs24, 224;
	cvt.u32.u16 	%r416, %rs395;
	add.s32 	%r417, %r76, %r90;
	add.s32 	%r418, %r417, %r416;
	mul.wide.s32 	%rd146, %r418, 4;
	add.s64 	%rd147, %rd1, %rd146;
	ld.global.nc.f32 	%f1546, [%rd147];
$L__BB0_162:
	add.s32 	%r419, %r3, %r38;
	setp.gt.u32 	%p113, %r419, 223;
	st.shared.f32 	[%r11+11648], %f1546;
	mov.f32 	%f1547, 0f00000000;
	@%p113 bra 	$L__BB0_165;
	cvt.u16.u32 	%rs396, %r1;
	add.s16 	%rs397, %rs396, 3136;
	mul.hi.u16 	%rs398, %rs397, 2241;
	shr.u16 	%rs399, %rs398, 2;
	mul.lo.s16 	%rs400, %rs399, 117;
	sub.s16 	%rs401, %rs397, %rs400;
	cvt.u32.u16 	%r91, %rs401;
	add.s32 	%r420, %r5, %r91;
	setp.gt.u32 	%p114, %r420, 223;
	@%p114 bra 	$L__BB0_165;
	add.s32 	%r421, %r76, %r91;
	mad.lo.s32 	%r422, %r38, 224, %r421;
	mul.wide.s32 	%rd148, %r422, 4;
	add.s64 	%rd149, %rd1, %rd148;
	ld.global.nc.f32 	%f1547, [%rd149];
$L__BB0_165:
	cvt.u32.u16 	%r423, %rs27;
	add.s32 	%r424, %r3, %r423;
	setp.gt.u32 	%p115, %r424, 223;
	st.shared.f32 	[%r11+12544], %f1547;
	mov.f32 	%f1548, 0f00000000;
	@%p115 bra 	$L__BB0_168;
	mul.hi.u16 	%rs402, %rs26, 2241;
	shr.u16 	%rs403, %rs402, 2;
	mul.lo.s16 	%rs404, %rs403, 117;
	sub.s16 	%rs405, %rs26, %rs404;
	cvt.u32.u16 	%r92, %rs405;
	add.s32 	%r425, %r5, %r92;
	setp.gt.u32 	%p116, %r425, 223;
	@%p116 bra 	$L__BB0_168;
	mul.lo.s16 	%rs406, %rs27, 224;
	cvt.u32.u16 	%r426, %rs406;
	add.s32 	%r427, %r76, %r92;
	add.s32 	%r428, %r427, %r426;
	mul.wide.s32 	%rd150, %r428, 4;
	add.s64 	%rd151, %rd1, %rd150;
	ld.global.nc.f32 	%f1548, [%rd151];
$L__BB0_168:
	add.s32 	%r429, %r3, %r42;
	setp.gt.u32 	%p117, %r429, 223;
	st.shared.f32 	[%r11+13440], %f1548;
	mov.f32 	%f1549, 0f00000000;
	@%p117 bra 	$L__BB0_171;
	cvt.u16.u32 	%rs407, %r1;
	or.b16  	%rs408, %rs407, 3584;
	mul.hi.u16 	%rs409, %rs408, 2241;
	shr.u16 	%rs410, %rs409, 2;
	mul.lo.s16 	%rs411, %rs410, 117;
	sub.s16 	%rs412, %rs408, %rs411;
	cvt.u32.u16 	%r93, %rs412;
	add.s32 	%r430, %r5, %r93;
	setp.gt.u32 	%p118, %r430, 223;
	@%p118 bra 	$L__BB0_171;
	add.s32 	%r431, %r76, %r93;
	mad.lo.s32 	%r432, %r42, 224, %r431;
	mul.wide.s32 	%rd152, %r432, 4;
	add.s64 	%rd153, %rd1, %rd152;
	ld.global.nc.f32 	%f1549, [%rd153];
$L__BB0_171:
	setp.gt.u32 	%p119, %r1, 52;
	st.shared.f32 	[%r11+14336], %f1549;
	mov.f32 	%f1550, 0f00000000;
	@%p119 bra 	$L__BB0_176;
	mov.u32 	%r433, %tid.x;
	cvt.u16.u32 	%rs413, %r433;
	add.s16 	%rs31, %rs413, 3808;
	mul.hi.u16 	%rs414, %rs31, 2241;
	shr.u16 	%rs415, %rs414, 2;
	cvt.u32.u16 	%r94, %rs415;
	add.s32 	%r434, %r3, %r94;
	setp.gt.u32 	%p120, %r434, 223;
	@%p120 bra 	$L__BB0_175;
	mul.lo.s16 	%rs418, %rs415, 117;
	sub.s16 	%rs419, %rs31, %rs418;
	cvt.u32.u16 	%r95, %rs419;
	add.s32 	%r435, %r5, %r95;
	setp.gt.u32 	%p121, %r435, 223;
	@%p121 bra 	$L__BB0_175;
	add.s32 	%r436, %r76, %r95;
	mad.lo.s32 	%r437, %r94, 224, %r436;
	mul.wide.s32 	%rd154, %r437, 4;
	add.s64 	%rd155, %rd1, %rd154;
	ld.global.nc.f32 	%f1550, [%rd155];
$L__BB0_175:
	st.shared.f32 	[%r11+15232], %f1550;
$L__BB0_176:
	ld.global.nc.f32 	%f913, [%rd3+392];
	st.shared.f32 	[%r47], %f913;
	ld.global.nc.f32 	%f914, [%rd4+392];
	st.shared.f32 	[%r47+896], %f914;
	ld.global.nc.f32 	%f915, [%rd5+392];
	st.shared.f32 	[%r47+1792], %f915;
	ld.global.nc.f32 	%f916, [%rd6+392];
	st.shared.f32 	[%r47+2688], %f916;
	ld.global.nc.f32 	%f917, [%rd7+392];
	st.shared.f32 	[%r47+3584], %f917;
	ld.global.nc.f32 	%f918, [%rd8+392];
	st.shared.f32 	[%r47+4480], %f918;
	ld.global.nc.f32 	%f919, [%rd9+392];
	st.shared.f32 	[%r47+5376], %f919;
	ld.global.nc.f32 	%f920, [%rd3+19208];
	st.shared.f32 	[%r47+6272], %f920;
	ld.global.nc.f32 	%f921, [%rd10+392];
	st.shared.f32 	[%r47+7168], %f921;
	ld.global.nc.f32 	%f922, [%rd11+392];
	st.shared.f32 	[%r47+8064], %f922;
	ld.global.nc.f32 	%f923, [%rd12+392];
	st.shared.f32 	[%r47+8960], %f923;
	ld.global.nc.f32 	%f924, [%rd13+392];
	st.shared.f32 	[%r47+9856], %f924;
	ld.global.nc.f32 	%f925, [%rd14+392];
	st.shared.f32 	[%r47+10752], %f925;
	ld.global.nc.f32 	%f926, [%rd15+392];
	st.shared.f32 	[%r47+11648], %f926;
	bar.sync 	0;
	mov.b32 	%r460, 0;
	mov.u32 	%r442, _ZZ10candidate1E13kernel_shared;
	shl.b16 	%rs420, %rs16, 3;
	cvt.u32.u16 	%r444, %rs420;
	and.b32  	%r445, %r444, 248;
$L__BB0_177:
	add.s64 	%rd160, %rd2, 448;
	mad.lo.s32 	%r440, %r8, 49, %r460;
	shl.b32 	%r441, %r440, 2;
	add.s32 	%r443, %r442, %r441;
	ld.shared.f32 	%f165, [%r443];
	ld.shared.f32 	%f166, [%r443+3136];
	ld.shared.f32 	%f167, [%r443+6272];
	ld.shared.f32 	%f168, [%r443+9408];
	ld.shared.f32 	%f169, [%r443+28];
	ld.shared.f32 	%f170, [%r443+3164];
	ld.shared.f32 	%f171, [%r443+6300];
	ld.shared.f32 	%f172, [%r443+9436];
	ld.shared.f32 	%f173, [%r443+56];
	ld.shared.f32 	%f174, [%r443+3192];
	ld.shared.f32 	%f175, [%r443+6328];
	ld.shared.f32 	%f176, [%r443+9464];
	ld.shared.f32 	%f177, [%r443+84];
	ld.shared.f32 	%f178, [%r443+3220];
	ld.shared.f32 	%f179, [%r443+6356];
	ld.shared.f32 	%f180, [%r443+9492];
	ld.shared.f32 	%f181, [%r443+112];
	ld.shared.f32 	%f182, [%r443+3248];
	ld.shared.f32 	%f183, [%r443+6384];
	ld.shared.f32 	%f184, [%r443+9520];
	ld.shared.f32 	%f185, [%r443+140];
	ld.shared.f32 	%f186, [%r443+3276];
	ld.shared.f32 	%f187, [%r443+6412];
	ld.shared.f32 	%f188, [%r443+9548];
	ld.shared.f32 	%f189, [%r443+168];
	ld.shared.f32 	%f190, [%r443+3304];
	ld.shared.f32 	%f191, [%r443+6440];
	ld.shared.f32 	%f192, [%r443+9576];
	add.s32 	%r446, %r445, %r460;
	shl.b32 	%r447, %r446, 2;
	add.s32 	%r97, %r347, %r447;
	mov.b32 	%r461, 1888;
$L__BB0_178:
	ld.local.v4.f32 	{%f927, %f928, %f929, %f930}, [%rd160+-448];
	ld.local.v4.f32 	{%f931, %f932, %f933, %f934}, [%rd160+-224];
	ld.local.v4.f32 	{%f935, %f936, %f937, %f938}, [%rd160];
	ld.local.v4.f32 	{%f939, %f940, %f941, %f942}, [%rd160+224];
	ld.local.v4.f32 	{%f943, %f944, %f945, %f946}, [%rd160+-432];
	ld.local.v4.f32 	{%f947, %f948, %f949, %f950}, [%rd160+-208];
	ld.local.v4.f32 	{%f951, %f952, %f953, %f954}, [%rd160+16];
	ld.local.v4.f32 	{%f955, %f956, %f957, %f958}, [%rd160+240];
	add.s32 	%r449, %r97, %r461;
	ld.shared.f32 	%f959, [%r449+-1888];
	fma.rn.f32 	%f960, %f959, %f165, %f927;
	fma.rn.f32 	%f961, %f959, %f166, %f931;
	fma.rn.f32 	%f962, %f959, %f167, %f935;
	fma.rn.f32 	%f963, %f959, %f168, %f939;
	ld.shared.f32 	%f964, [%r449+-1880];
	fma.rn.f32 	%f965, %f964, %f165, %f928;
	fma.rn.f32 	%f966, %f964, %f166, %f932;
	fma.rn.f32 	%f967, %f964, %f167, %f936;
	fma.rn.f32 	%f968, %f964, %f168, %f940;
	ld.shared.f32 	%f969, [%r449+-952];
	fma.rn.f32 	%f970, %f969, %f165, %f943;
	fma.rn.f32 	%f971, %f969, %f166, %f947;
	fma.rn.f32 	%f972, %f969, %f167, %f951;
	fma.rn.f32 	%f973, %f969, %f168, %f955;
	ld.shared.f32 	%f974, [%r449+-944];
	fma.rn.f32 	%f975, %f974, %f165, %f944;
	fma.rn.f32 	%f976, %f974, %f166, %f948;
	fma.rn.f32 	%f977, %f974, %f167, %f952;
	fma.rn.f32 	%f978, %f974, %f168, %f956;
	ld.shared.f32 	%f979, [%r449+-1420];
	fma.rn.f32 	%f980, %f979, %f169, %f960;
	fma.rn.f32 	%f981, %f979, %f170, %f961;
	fma.rn.f32 	%f982, %f979, %f171, %f962;
	fma.rn.f32 	%f983, %f979, %f172, %f963;
	ld.shared.f32 	%f984, [%r449+-1412];
	fma.rn.f32 	%f985, %f984, %f169, %f965;
	fma.rn.f32 	%f986, %f984, %f170, %f966;
	fma.rn.f32 	%f987, %f984, %f171, %f967;
	fma.rn.f32 	%f988, %f984, %f172, %f968;
	ld.shared.f32 	%f989, [%r449+-484];
	fma.rn.f32 	%f990, %f989, %f169, %f970;
	fma.rn.f32 	%f991, %f989, %f170, %f971;
	fma.rn.f32 	%f992, %f989, %f171, %f972;
	fma.rn.f32 	%f993, %f989, %f172, %f973;
	ld.shared.f32 	%f994, [%r449+-476];
	fma.rn.f32 	%f995, %f994, %f169, %f975;
	fma.rn.f32 	%f996, %f994, %f170, %f976;
	fma.rn.f32 	%f997, %f994, %f171, %f977;
	fma.rn.f32 	%f998, %f994, %f172, %f978;
	fma.rn.f32 	%f999, %f969, %f173, %f980;
	fma.rn.f32 	%f1000, %f969, %f174, %f981;
	fma.rn.f32 	%f1001, %f969, %f175, %f982;
	fma.rn.f32 	%f1002, %f969, %f176, %f983;
	fma.rn.f32 	%f1003, %f974, %f173, %f985;
	fma.rn.f32 	%f1004, %f974, %f174, %f986;
	fma.rn.f32 	%f1005, %f974, %f175, %f987;
	fma.rn.f32 	%f1006, %f974, %f176, %f988;
	ld.shared.f32 	%f1007, [%r449+-16];
	fma.rn.f32 	%f1008, %f1007, %f173, %f990;
	fma.rn.f32 	%f1009, %f1007, %f174, %f991;
	fma.rn.f32 	%f1010, %f1007, %f175, %f992;
	fma.rn.f32 	%f1011, %f1007, %f176, %f993;
	ld.shared.f32 	%f1012, [%r449+-8];
	fma.rn.f32 	%f1013, %f1012, %f173, %f995;
	fma.rn.f32 	%f1014, %f1012, %f174, %f996;
	fma.rn.f32 	%f1015, %f1012, %f175, %f997;
	fma.rn.f32 	%f1016, %f1012, %f176, %f998;
	fma.rn.f32 	%f1017, %f989, %f177, %f999;
	fma.rn.f32 	%f1018, %f989, %f178, %f1000;
	fma.rn.f32 	%f1019, %f989, %f179, %f1001;
	fma.rn.f32 	%f1020, %f989, %f180, %f1002;
	fma.rn.f32 	%f1021, %f994, %f177, %f1003;
	fma.rn.f32 	%f1022, %f994, %f178, %f1004;
	fma.rn.f32 	%f1023, %f994, %f179, %f1005;
	fma.rn.f32 	%f1024, %f994, %f180, %f1006;
	ld.shared.f32 	%f1025, [%r449+452];
	fma.rn.f32 	%f1026, %f1025, %f177, %f1008;
	fma.rn.f32 	%f1027, %f1025, %f178, %f1009;
	fma.rn.f32 	%f1028, %f1025, %f179, %f1010;
	fma.rn.f32 	%f1029, %f1025, %f180, %f1011;
	ld.shared.f32 	%f1030, [%r449+460];
	fma.rn.f32 	%f1031, %f1030, %f177, %f1013;
	fma.rn.f32 	%f1032, %f1030, %f178, %f1014;
	fma.rn.f32 	%f1033, %f1030, %f179, %f1015;
	fma.rn.f32 	%f1034, %f1030, %f180, %f1016;
	fma.rn.f32 	%f1035, %f1007, %f181, %f1017;
	fma.rn.f32 	%f1036, %f1007, %f182, %f1018;
	fma.rn.f32 	%f1037, %f1007, %f183, %f1019;
	fma.rn.f32 	%f1038, %f1007, %f184, %f1020;
	fma.rn.f32 	%f1039, %f1012, %f181, %f1021;
	fma.rn.f32 	%f1040, %f1012, %f182, %f1022;
	fma.rn.f32 	%f1041, %f1012, %f183, %f1023;
	fma.rn.f32 	%f1042, %f1012, %f184, %f1024;
	ld.shared.f32 	%f1043, [%r449+920];
	fma.rn.f32 	%f1044, %f1043, %f181, %f1026;
	fma.rn.f32 	%f1045, %f1043, %f182, %f1027;
	fma.rn.f32 	%f1046, %f1043, %f183, %f1028;
	fma.rn.f32 	%f1047, %f1043, %f184, %f1029;
	ld.shared.f32 	%f1048, [%r449+928];
	fma.rn.f32 	%f1049, %f1048, %f181, %f1031;
	fma.rn.f32 	%f1050, %f1048, %f182, %f1032;
	fma.rn.f32 	%f1051, %f1048, %f183, %f1033;
	fma.rn.f32 	%f1052, %f1048, %f184, %f1034;
	fma.rn.f32 	%f1053, %f1025, %f185, %f1035;
	fma.rn.f32 	%f1054, %f1025, %f186, %f1036;
	fma.rn.f32 	%f1055, %f1025, %f187, %f1037;
	fma.rn.f32 	%f1056, %f1025, %f188, %f1038;
	fma.rn.f32 	%f1057, %f1030, %f185, %f1039;
	fma.rn.f32 	%f1058, %f1030, %f186, %f1040;
	fma.rn.f32 	%f1059, %f1030, %f187, %f1041;
	fma.rn.f32 	%f1060, %f1030, %f188, %f1042;
	ld.shared.f32 	%f1061, [%r449+1388];
	fma.rn.f32 	%f1062, %f1061, %f185, %f1044;
	fma.rn.f32 	%f1063, %f1061, %f186, %f1045;
	fma.rn.f32 	%f1064, %f1061, %f187, %f1046;
	fma.rn.f32 	%f1065, %f1061, %f188, %f1047;
	ld.shared.f32 	%f1066, [%r449+1396];
	fma.rn.f32 	%f1067, %f1066, %f185, %f1049;
	fma.rn.f32 	%f1068, %f1066, %f186, %f1050;
	fma.rn.f32 	%f1069, %f1066, %f187, %f1051;
	fma.rn.f32 	%f1070, %f1066, %f188, %f1052;
	fma.rn.f32 	%f1071, %f1043, %f189, %f1053;
	fma.rn.f32 	%f1072, %f1043, %f190, %f1054;
	fma.rn.f32 	%f1073, %f1043, %f191, %f1055;
	fma.rn.f32 	%f1074, %f1043, %f192, %f1056;
	fma.rn.f32 	%f1075, %f1048, %f189, %f1057;
	fma.rn.f32 	%f1076, %f1048, %f190, %f1058;
	fma.rn.f32 	%f1077, %f1048, %f191, %f1059;
	fma.rn.f32 	%f1078, %f1048, %f192, %f1060;
	ld.shared.f32 	%f1079, [%r449+1856];
	fma.rn.f32 	%f1080, %f1079, %f189, %f1062;
	fma.rn.f32 	%f1081, %f1079, %f190, %f1063;
	fma.rn.f32 	%f1082, %f1079, %f191, %f1064;
	fma.rn.f32 	%f1083, %f1079, %f192, %f1065;
	ld.shared.f32 	%f1084, [%r449+1864];
	fma.rn.f32 	%f1085, %f1084, %f189, %f1067;
	fma.rn.f32 	%f1086, %f1084, %f190, %f1068;
	fma.rn.f32 	%f1087, %f1084, %f191, %f1069;
	fma.rn.f32 	%f1088, %f1084, %f192, %f1070;
	ld.shared.f32 	%f1089, [%r449+-1872];
	fma.rn.f32 	%f1090, %f1089, %f165, %f929;
	fma.rn.f32 	%f1091, %f1089, %f166, %f933;
	fma.rn.f32 	%f1092, %f1089, %f167, %f937;
	fma.rn.f32 	%f1093, %f1089, %f168, %f941;
	ld.shared.f32 	%f1094, [%r449+-1864];
	fma.rn.f32 	%f1095, %f1094, %f165, %f930;
	fma.rn.f32 	%f1096, %f1094, %f166, %f934;
	fma.rn.f32 	%f1097, %f1094, %f167, %f938;
	fma.rn.f32 	%f1098, %f1094, %f168, %f942;
	ld.shared.f32 	%f1099, [%r449+-936];
	fma.rn.f32 	%f1100, %f1099, %f165, %f945;
	fma.rn.f32 	%f1101, %f1099, %f166, %f949;
	fma.rn.f32 	%f1102, %f1099, %f167, %f953;
	fma.rn.f32 	%f1103, %f1099, %f168, %f957;
	ld.shared.f32 	%f1104, [%r449+-928];
	fma.rn.f32 	%f1105, %f1104, %f165, %f946;
	fma.rn.f32 	%f1106, %f1104, %f166, %f950;
	fma.rn.f32 	%f1107, %f1104, %f167, %f954;
	fma.rn.f32 	%f1108, %f1104, %f168, %f958;
	ld.shared.f32 	%f1109, [%r449+-1404];
	fma.rn.f32 	%f1110, %f1109, %f169, %f1090;
	fma.rn.f32 	%f1111, %f1109, %f170, %f1091;
	fma.rn.f32 	%f1112, %f1109, %f171, %f1092;
	fma.rn.f32 	%f1113, %f1109, %f172, %f1093;
	ld.shared.f32 	%f1114, [%r449+-1396];
	fma.rn.f32 	%f1115, %f1114, %f169, %f1095;
	fma.rn.f32 	%f1116, %f1114, %f170, %f1096;
	fma.rn.f32 	%f1117, %f1114, %f171, %f1097;
	fma.rn.f32 	%f1118, %f1114, %f172, %f1098;
	ld.shared.f32 	%f1119, [%r449+-468];
	fma.rn.f32 	%f1120, %f1119, %f169, %f1100;
	fma.rn.f32 	%f1121, %f1119, %f170, %f1101;
	fma.rn.f32 	%f1122, %f1119, %f171, %f1102;
	fma.rn.f32 	%f1123, %f1119, %f172, %f1103;
	ld.shared.f32 	%f1124, [%r449+-460];
	fma.rn.f32 	%f1125, %f1124, %f169, %f1105;
	fma.rn.f32 	%f1126, %f1124, %f170, %f1106;
	fma.rn.f32 	%f1127, %f1124, %f171, %f1107;
	fma.rn.f32 	%f1128, %f1124, %f172, %f1108;
	fma.rn.f32 	%f1129, %f1099, %f173, %f1110;
	fma.rn.f32 	%f1130, %f1099, %f174, %f1111;
	fma.rn.f32 	%f1131, %f1099, %f175, %f1112;
	fma.rn.f32 	%f1132, %f1099, %f176, %f1113;
	fma.rn.f32 	%f1133, %f1104, %f173, %f1115;
	fma.rn.f32 	%f1134, %f1104, %f174, %f1116;
	fma.rn.f32 	%f1135, %f1104, %f175, %f1117;
	fma.rn.f32 	%f1136, %f1104, %f176, %f1118;
	ld.shared.f32 	%f1137, [%r449];
	fma.rn.f32 	%f1138, %f1137, %f173, %f1120;
	fma.rn.f32 	%f1139, %f1137, %f174, %f1121;
	fma.rn.f32 	%f1140, %f1137, %f175, %f1122;
	fma.rn.f32 	%f1141, %f1137, %f176, %f1123;
	ld.shared.f32 	%f1142, [%r449+8];
	fma.rn.f32 	%f1143, %f1142, %f173, %f1125;
	fma.rn.f32 	%f1144, %f1142, %f174, %f1126;
	fma.rn.f32 	%f1145, %f1142, %f175, %f1127;
	fma.rn.f32 	%f1146, %f1142, %f176, %f1128;
	fma.rn.f32 	%f1147, %f1119, %f177, %f1129;
	fma.rn.f32 	%f1148, %f1119, %f178, %f1130;
	fma.rn.f32 	%f1149, %f1119, %f179, %f1131;
	fma.rn.f32 	%f1150, %f1119, %f180, %f1132;
	fma.rn.f32 	%f1151, %f1124, %f177, %f1133;
	fma.rn.f32 	%f1152, %f1124, %f178, %f1134;
	fma.rn.f32 	%f1153, %f1124, %f179, %f1135;
	fma.rn.f32 	%f1154, %f1124, %f180, %f1136;
	ld.shared.f32 	%f1155, [%r449+468];
	fma.rn.f32 	%f1156, %f1155, %f177, %f1138;
	fma.rn.f32 	%f1157, %f1155, %f178, %f1139;
	fma.rn.f32 	%f1158, %f1155, %f179, %f1140;
	fma.rn.f32 	%f1159, %f1155, %f180, %f1141;
	ld.shared.f32 	%f1160, [%r449+476];
	fma.rn.f32 	%f1161, %f1160, %f177, %f1143;
	fma.rn.f32 	%f1162, %f1160, %f178, %f1144;
	fma.rn.f32 	%f1163, %f1160, %f179, %f1145;
	fma.rn.f32 	%f1164, %f1160, %f180, %f1146;
	fma.rn.f32 	%f1165, %f1137, %f181, %f1147;
	fma.rn.f32 	%f1166, %f1137, %f182, %f1148;
	fma.rn.f32 	%f1167, %f1137, %f183, %f1149;
	fma.rn.f32 	%f1168, %f1137, %f184, %f1150;
	fma.rn.f32 	%f1169, %f1142, %f181, %f1151;
	fma.rn.f32 	%f1170, %f1142, %f182, %f1152;
	fma.rn.f32 	%f1171, %f1142, %f183, %f1153;
	fma.rn.f32 	%f1172, %f1142, %f184, %f1154;
	ld.shared.f32 	%f1173, [%r449+936];
	fma.rn.f32 	%f1174, %f1173, %f181, %f1156;
	fma.rn.f32 	%f1175, %f1173, %f182, %f1157;
	fma.rn.f32 	%f1176, %f1173, %f183, %f1158;
	fma.rn.f32 	%f1177, %f1173, %f184, %f1159;
	ld.shared.f32 	%f1178, [%r449+944];
	fma.rn.f32 	%f1179, %f1178, %f181, %f1161;
	fma.rn.f32 	%f1180, %f1178, %f182, %f1162;
	fma.rn.f32 	%f1181, %f1178, %f183, %f1163;
	fma.rn.f32 	%f1182, %f1178, %f184, %f1164;
	fma.rn.f32 	%f1183, %f1155, %f185, %f1165;
	fma.rn.f32 	%f1184, %f1155, %f186, %f1166;
	fma.rn.f32 	%f1185, %f1155, %f187, %f1167;
	fma.rn.f32 	%f1186, %f1155, %f188, %f1168;
	fma.rn.f32 	%f1187, %f1160, %f185, %f1169;
	fma.rn.f32 	%f1188, %f1160, %f186, %f1170;
	fma.rn.f32 	%f1189, %f1160, %f187, %f1171;
	fma.rn.f32 	%f1190, %f1160, %f188, %f1172;
	ld.shared.f32 	%f1191, [%r449+1404];
	fma.rn.f32 	%f1192, %f1191, %f185, %f1174;
	fma.rn.f32 	%f1193, %f1191, %f186, %f1175;
	fma.rn.f32 	%f1194, %f1191, %f187, %f1176;
	fma.rn.f32 	%f1195, %f1191, %f188, %f1177;
	ld.shared.f32 	%f1196, [%r449+1412];
	fma.rn.f32 	%f1197, %f1196, %f185, %f1179;
	fma.rn.f32 	%f1198, %f1196, %f186, %f1180;
	fma.rn.f32 	%f1199, %f1196, %f187, %f1181;
	fma.rn.f32 	%f1200, %f1196, %f188, %f1182;
	fma.rn.f32 	%f1201, %f1173, %f189, %f1183;
	fma.rn.f32 	%f1202, %f1173, %f190, %f1184;
	fma.rn.f32 	%f1203, %f1173, %f191, %f1185;
	fma.rn.f32 	%f1204, %f1173, %f192, %f1186;
	fma.rn.f32 	%f1205, %f1178, %f189, %f1187;
	fma.rn.f32 	%f1206, %f1178, %f190, %f1188;
	fma.rn.f32 	%f1207, %f1178, %f191, %f1189;
	fma.rn.f32 	%f1208, %f1178, %f192, %f1190;
	ld.shared.f32 	%f1209, [%r449+1872];
	fma.rn.f32 	%f1210, %f1209, %f189, %f1192;
	fma.rn.f32 	%f1211, %f1209, %f190, %f1193;
	fma.rn.f32 	%f1212, %f1209, %f191, %f1194;
	fma.rn.f32 	%f1213, %f1209, %f192, %f1195;
	ld.shared.f32 	%f1214, [%r449+1880];
	fma.rn.f32 	%f1215, %f1214, %f189, %f1197;
	fma.rn.f32 	%f1216, %f1214, %f190, %f1198;
	fma.rn.f32 	%f1217, %f1214, %f191, %f1199;
	fma.rn.f32 	%f1218, %f1214, %f192, %f1200;
	st.local.v4.f32 	[%rd160+-448], {%f1071, %f1075, %f1201, %f1205};
	st.local.v4.f32 	[%rd160+-224], {%f1072, %f1076, %f1202, %f1206};
	st.local.v4.f32 	[%rd160], {%f1073, %f1077, %f1203, %f1207};
	st.local.v4.f32 	[%rd160+224], {%f1074, %f1078, %f1204, %f1208};
	st.local.v4.f32 	[%rd160+-432], {%f1080, %f1085, %f1210, %f1215};
	st.local.v4.f32 	[%rd160+-208], {%f1081, %f1086, %f1211, %f1216};
	st.local.v4.f32 	[%rd160+16], {%f1082, %f1087, %f1212, %f1217};
	st.local.v4.f32 	[%rd160+240], {%f1083, %f1088, %f1213, %f1218};
	add.s32 	%r461, %r461, 1872;
	add.s64 	%rd160, %rd160, 32;
	setp.ne.s32 	%p122, %r461, 14992;
	@%p122 bra 	$L__BB0_178;
	add.s32 	%r460, %r460, 1;
	setp.ne.s32 	%p123, %r460, 7;
	@%p123 bra 	$L__BB0_177;
	ld.param.u64 	%rd159, [candidate1_param_2];
	cvta.to.global.u64 	%rd156, %rd159;
	selp.b32 	%r450, 56, 0, %p1;
	shl.b16 	%rs421, %rs16, 2;
	cvt.u32.u16 	%r451, %rs421;
	and.b32  	%r452, %r451, 252;
	mad.lo.s32 	%r453, %r2, 1568, %r450;
	mad.lo.s32 	%r454, %r8, 12544, %r453;
	add.s32 	%r455, %r454, %r452;
	ld.local.v4.f32 	{%f1219, %f1220, %f1221, %f1222}, [%rd2];
	mul.wide.u32 	%rd157, %r455, 4;
	add.s64 	%rd158, %rd156, %rd157;
	st.global.f32 	[%rd158], %f1219;
	ld.local.v4.f32 	{%f1223, %f1224, %f1225, %f1226}, [%rd2+224];
	st.global.f32 	[%rd158+802816], %f1223;
	ld.local.v4.f32 	{%f1227, %f1228, %f1229, %f1230}, [%rd2+448];
	st.global.f32 	[%rd158+1605632], %f1227;
	ld.local.v4.f32 	{%f1231, %f1232, %f1233, %f1234}, [%rd2+672];
	st.global.f32 	[%rd158+2408448], %f1231;
	st.global.f32 	[%rd158+4], %f1220;
	st.global.f32 	[%rd158+802820], %f1224;
	st.global.f32 	[%rd158+1605636], %f1228;
	st.global.f32 	[%rd158+2408452], %f1232;
	st.global.f32 	[%rd158+8], %f1221;
	st.global.f32 	[%rd158+802824], %f1225;
	st.global.f32 	[%rd158+1605640], %f1229;
	st.global.f32 	[%rd158+2408456], %f1233;
	st.global.f32 	[%rd158+12], %f1222;
	st.global.f32 	[%rd158+802828], %f1226;
	st.global.f32 	[%rd158+1605644], %f1230;
	st.global.f32 	[%rd158+2408460], %f1234;
	ld.local.v4.f32 	{%f1235, %f1236, %f1237, %f1238}, [%rd2+16];
	st.global.f32 	[%rd158+448], %f1235;
	ld.local.v4.f32 	{%f1239, %f1240, %f1241, %f1242}, [%rd2+240];
	st.global.f32 	[%rd158+803264], %f1239;
	ld.local.v4.f32 	{%f1243, %f1244, %f1245, %f1246}, [%rd2+464];
	st.global.f32 	[%rd158+1606080], %f1243;
	ld.local.v4.f32 	{%f1247, %f1248, %f1249, %f1250}, [%rd2+688];
	st.global.f32 	[%rd158+2408896], %f1247;
	st.global.f32 	[%rd158+452], %f1236;
	st.global.f32 	[%rd158+803268], %f1240;
	st.global.f32 	[%rd158+1606084], %f1244;
	st.global.f32 	[%rd158+2408900], %f1248;
	st.global.f32 	[%rd158+456], %f1237;
	st.global.f32 	[%rd158+803272], %f1241;
	st.global.f32 	[%rd158+1606088], %f1245;
	st.global.f32 	[%rd158+2408904], %f1249;
	st.global.f32 	[%rd158+460], %f1238;
	st.global.f32 	[%rd158+803276], %f1242;
	st.global.f32 	[%rd158+1606092], %f1246;
	st.global.f32 	[%rd158+2408908], %f1250;
	ld.local.v4.f32 	{%f1251, %f1252, %f1253, %f1254}, [%rd2+32];
	st.global.f32 	[%rd158+896], %f1251;
	ld.local.v4.f32 	{%f1255, %f1256, %f1257, %f1258}, [%rd2+256];
	st.global.f32 	[%rd158+803712], %f1255;
	ld.local.v4.f32 	{%f1259, %f1260, %f1261, %f1262}, [%rd2+480];
	st.global.f32 	[%rd158+1606528], %f1259;
	ld.local.v4.f32 	{%f1263, %f1264, %f1265, %f1266}, [%rd2+704];
	st.global.f32 	[%rd158+2409344], %f1263;
	st.global.f32 	[%rd158+900], %f1252;
	st.global.f32 	[%rd158+803716], %f1256;
	st.global.f32 	[%rd158+1606532], %f1260;
	st.global.f32 	[%rd158+2409348], %f1264;
	st.global.f32 	[%rd158+904], %f1253;
	st.global.f32 	[%rd158+803720], %f1257;
	st.global.f32 	[%rd158+1606536], %f1261;
	st.global.f32 	[%rd158+2409352], %f1265;
	st.global.f32 	[%rd158+908], %f1254;
	st.global.f32 	[%rd158+803724], %f1258;
	st.global.f32 	[%rd158+1606540], %f1262;
	st.global.f32 	[%rd158+2409356], %f1266;
	ld.local.v4.f32 	{%f1267, %f1268, %f1269, %f1270}, [%rd2+48];
	st.global.f32 	[%rd158+1344], %f1267;
	ld.local.v4.f32 	{%f1271, %f1272, %f1273, %f1274}, [%rd2+272];
	st.global.f32 	[%rd158+804160], %f1271;
	ld.local.v4.f32 	{%f1275, %f1276, %f1277, %f1278}, [%rd2+496];
	st.global.f32 	[%rd158+1606976], %f1275;
	ld.local.v4.f32 	{%f1279, %f1280, %f1281, %f1282}, [%rd2+720];
	st.global.f32 	[%rd158+2409792], %f1279;
	st.global.f32 	[%rd158+1348], %f1268;
	st.global.f32 	[%rd158+804164], %f1272;
	st.global.f32 	[%rd158+1606980], %f1276;
	st.global.f32 	[%rd158+2409796], %f1280;
	st.global.f32 	[%rd158+1352], %f1269;
	st.global.f32 	[%rd158+804168], %f1273;
	st.global.f32 	[%rd158+1606984], %f1277;
	st.global.f32 	[%rd158+2409800], %f1281;
	st.global.f32 	[%rd158+1356], %f1270;
	st.global.f32 	[%rd158+804172], %f1274;
	st.global.f32 	[%rd158+1606988], %f1278;
	st.global.f32 	[%rd158+2409804], %f1282;
	ld.local.v4.f32 	{%f1283, %f1284, %f1285, %f1286}, [%rd2+64];
	st.global.f32 	[%rd158+1792], %f1283;
	ld.local.v4.f32 	{%f1287, %f1288, %f1289, %f1290}, [%rd2+288];
	st.global.f32 	[%rd158+804608], %f1287;
	ld.local.v4.f32 	{%f1291, %f1292, %f1293, %f1294}, [%rd2+512];
	st.global.f32 	[%rd158+1607424], %f1291;
	ld.local.v4.f32 	{%f1295, %f1296, %f1297, %f1298}, [%rd2+736];
	st.global.f32 	[%rd158+2410240], %f1295;
	st.global.f32 	[%rd158+1796], %f1284;
	st.global.f32 	[%rd158+804612], %f1288;
	st.global.f32 	[%rd158+1607428], %f1292;
	st.global.f32 	[%rd158+2410244], %f1296;
	st.global.f32 	[%rd158+1800], %f1285;
	st.global.f32 	[%rd158+804616], %f1289;
	st.global.f32 	[%rd158+1607432], %f1293;
	st.global.f32 	[%rd158+2410248], %f1297;
	st.global.f32 	[%rd158+1804], %f1286;
	st.global.f32 	[%rd158+804620], %f1290;
	st.global.f32 	[%rd158+1607436], %f1294;
	st.global.f32 	[%rd158+2410252], %f1298;
	ld.local.v4.f32 	{%f1299, %f1300, %f1301, %f1302}, [%rd2+80];
	st.global.f32 	[%rd158+2240], %f1299;
	ld.local.v4.f32 	{%f1303, %f1304, %f1305, %f1306}, [%rd2+304];
	st.global.f32 	[%rd158+805056], %f1303;
	ld.local.v4.f32 	{%f1307, %f1308, %f1309, %f1310}, [%rd2+528];
	st.global.f32 	[%rd158+1607872], %f1307;
	ld.local.v4.f32 	{%f1311, %f1312, %f1313, %f1314}, [%rd2+752];
	st.global.f32 	[%rd158+2410688], %f1311;
	st.global.f32 	[%rd158+2244], %f1300;
	st.global.f32 	[%rd158+805060], %f1304;
	st.global.f32 	[%rd158+1607876], %f1308;
	st.global.f32 	[%rd158+2410692], %f1312;
	st.global.f32 	[%rd158+2248], %f1301;
	st.global.f32 	[%rd158+805064], %f1305;
	st.global.f32 	[%rd158+1607880], %f1309;
	st.global.f32 	[%rd158+2410696], %f1313;
	st.global.f32 	[%rd158+2252], %f1302;
	st.global.f32 	[%rd158+805068], %f1306;
	st.global.f32 	[%rd158+1607884], %f1310;
	st.global.f32 	[%rd158+2410700], %f1314;
	ld.local.v4.f32 	{%f1315, %f1316, %f1317, %f1318}, [%rd2+96];
	st.global.f32 	[%rd158+2688], %f1315;
	ld.local.v4.f32 	{%f1319, %f1320, %f1321, %f1322}, [%rd2+320];
	st.global.f32 	[%rd158+805504], %f1319;
	ld.local.v4.f32 	{%f1323, %f1324, %f1325, %f1326}, [%rd2+544];
	st.global.f32 	[%rd158+1608320], %f1323;
	ld.local.v4.f32 	{%f1327, %f1328, %f1329, %f1330}, [%rd2+768];
	st.global.f32 	[%rd158+2411136], %f1327;
	st.global.f32 	[%rd158+2692], %f1316;
	st.global.f32 	[%rd158+805508], %f1320;
	st.global.f32 	[%rd158+1608324], %f1324;
	st.global.f32 	[%rd158+2411140], %f1328;
	st.global.f32 	[%rd158+2696], %f1317;
	st.global.f32 	[%rd158+805512], %f1321;
	st.global.f32 	[%rd158+1608328], %f1325;
	st.global.f32 	[%rd158+2411144], %f1329;
	st.global.f32 	[%rd158+2700], %f1318;
	st.global.f32 	[%rd158+805516], %f1322;
	st.global.f32 	[%rd158+1608332], %f1326;
	st.global.f32 	[%rd158+2411148], %f1330;
	ld.local.v4.f32 	{%f1331, %f1332, %f1333, %f1334}, [%rd2+112];
	st.global.f32 	[%rd158+3136], %f1331;
	ld.local.v4.f32 	{%f1335, %f1336, %f1337, %f1338}, [%rd2+336];
	st.global.f32 	[%rd158+805952], %f1335;
	ld.local.v4.f32 	{%f1339, %f1340, %f1341, %f1342}, [%rd2+560];
	st.global.f32 	[%rd158+1608768], %f1339;
	ld.local.v4.f32 	{%f1343, %f1344, %f1345, %f1346}, [%rd2+784];
	st.global.f32 	[%rd158+2411584], %f1343;
	st.global.f32 	[%rd158+3140], %f1332;
	st.global.f32 	[%rd158+805956], %f1336;
	st.global.f32 	[%rd158+1608772], %f1340;
	st.global.f32 	[%rd158+2411588], %f1344;
	st.global.f32 	[%rd158+3144], %f1333;
	st.global.f32 	[%rd158+805960], %f1337;
	st.global.f32 	[%rd158+1608776], %f1341;
	st.global.f32 	[%rd158+2411592], %f1345;
	st.global.f32 	[%rd158+3148], %f1334;
	st.global.f32 	[%rd158+805964], %f1338;
	st.global.f32 	[%rd158+1608780], %f1342;
	st.global.f32 	[%rd158+2411596], %f1346;
	ld.local.v4.f32 	{%f1347, %f1348, %f1349, %f1350}, [%rd2+128];
	st.global.f32 	[%rd158+3584], %f1347;
	ld.local.v4.f32 	{%f1351, %f1352, %f1353, %f1354}, [%rd2+352];
	st.global.f32 	[%rd158+806400], %f1351;
	ld.local.v4.f32 	{%f1355, %f1356, %f1357, %f1358}, [%rd2+576];
	st.global.f32 	[%rd158+1609216], %f1355;
	ld.local.v4.f32 	{%f1359, %f1360, %f1361, %f1362}, [%rd2+800];
	st.global.f32 	[%rd158+2412032], %f1359;
	st.global.f32 	[%rd158+3588], %f1348;
	st.global.f32 	[%rd158+806404], %f1352;
	st.global.f32 	[%rd158+1609220], %f1356;
	st.global.f32 	[%rd158+2412036], %f1360;
	st.global.f32 	[%rd158+3592], %f1349;
	st.global.f32 	[%rd158+806408], %f1353;
	st.global.f32 	[%rd158+1609224], %f1357;
	st.global.f32 	[%rd158+2412040], %f1361;
	st.global.f32 	[%rd158+3596], %f1350;
	st.global.f32 	[%rd158+806412], %f1354;
	st.global.f32 	[%rd158+1609228], %f1358;
	st.global.f32 	[%rd158+2412044], %f1362;
	ld.local.v4.f32 	{%f1363, %f1364, %f1365, %f1366}, [%rd2+144];
	st.global.f32 	[%rd158+4032], %f1363;
	ld.local.v4.f32 	{%f1367, %f1368, %f1369, %f1370}, [%rd2+368];
	st.global.f32 	[%rd158+806848], %f1367;
	ld.local.v4.f32 	{%f1371, %f1372, %f1373, %f1374}, [%rd2+592];
	st.global.f32 	[%rd158+1609664], %f1371;
	ld.local.v4.f32 	{%f1375, %f1376, %f1377, %f1378}, [%rd2+816];
	st.global.f32 	[%rd158+2412480], %f1375;
	st.global.f32 	[%rd158+4036], %f1364;
	st.global.f32 	[%rd158+806852], %f1368;
	st.global.f32 	[%rd158+1609668], %f1372;
	st.global.f32 	[%rd158+2412484], %f1376;
	st.global.f32 	[%rd158+4040], %f1365;
	st.global.f32 	[%rd158+806856], %f1369;
	st.global.f32 	[%rd158+1609672], %f1373;
	st.global.f32 	[%rd158+2412488], %f1377;
	st.global.f32 	[%rd158+4044], %f1366;
	st.global.f32 	[%rd158+806860], %f1370;
	st.global.f32 	[%rd158+1609676], %f1374;
	st.global.f32 	[%rd158+2412492], %f1378;
	ld.local.v4.f32 	{%f1379, %f1380, %f1381, %f1382}, [%rd2+160];
	st.global.f32 	[%rd158+4480], %f1379;
	ld.local.v4.f32 	{%f1383, %f1384, %f1385, %f1386}, [%rd2+384];
	st.global.f32 	[%rd158+807296], %f1383;
	ld.local.v4.f32 	{%f1387, %f1388, %f1389, %f1390}, [%rd2+608];
	st.global.f32 	[%rd158+1610112], %f1387;
	ld.local.v4.f32 	{%f1391, %f1392, %f1393, %f1394}, [%rd2+832];
	st.global.f32 	[%rd158+2412928], %f1391;
	st.global.f32 	[%rd158+4484], %f1380;
	st.global.f32 	[%rd158+807300], %f1384;
	st.global.f32 	[%rd158+1610116], %f1388;
	st.global.f32 	[%rd158+2412932], %f1392;
	st.global.f32 	[%rd158+4488], %f1381;
	st.global.f32 	[%rd158+807304], %f1385;
	st.global.f32 	[%rd158+1610120], %f1389;
	st.global.f32 	[%rd158+2412936], %f1393;
	st.global.f32 	[%rd158+4492], %f1382;
	st.global.f32 	[%rd158+807308], %f1386;
	st.global.f32 	[%rd158+1610124], %f1390;
	st.global.f32 	[%rd158+2412940], %f1394;
	ld.local.v4.f32 	{%f1395, %f1396, %f1397, %f1398}, [%rd2+176];
	st.global.f32 	[%rd158+4928], %f1395;
	ld.local.v4.f32 	{%f1399, %f1400, %f1401, %f1402}, [%rd2+400];
	st.global.f32 	[%rd158+807744], %f1399;
	ld.local.v4.f32 	{%f1403, %f1404, %f1405, %f1406}, [%rd2+624];
	st.global.f32 	[%rd158+1610560], %f1403;
	ld.local.v4.f32 	{%f1407, %f1408, %f1409, %f1410}, [%rd2+848];
	st.global.f32 	[%rd158+2413376], %f1407;
	st.global.f32 	[%rd158+4932], %f1396;
	st.global.f32 	[%rd158+807748], %f1400;
	st.global.f32 	[%rd158+1610564], %f1404;
	st.global.f32 	[%rd158+2413380], %f1408;
	st.global.f32 	[%rd158+4936], %f1397;
	st.global.f32 	[%rd158+807752], %f1401;
	st.global.f32 	[%rd158+1610568], %f1405;
	st.global.f32 	[%rd158+2413384], %f1409;
	st.global.f32 	[%rd158+4940], %f1398;
	st.global.f32 	[%rd158+807756], %f1402;
	st.global.f32 	[%rd158+1610572], %f1406;
	st.global.f32 	[%rd158+2413388], %f1410;
	ld.local.v4.f32 	{%f1411, %f1412, %f1413, %f1414}, [%rd2+192];
	st.global.f32 	[%rd158+5376], %f1411;
	ld.local.v4.f32 	{%f1415, %f1416, %f1417, %f1418}, [%rd2+416];
	st.global.f32 	[%rd158+808192], %f1415;
	ld.local.v4.f32 	{%f1419, %f1420, %f1421, %f1422}, [%rd2+640];
	st.global.f32 	[%rd158+1611008], %f1419;
	ld.local.v4.f32 	{%f1423, %f1424, %f1425, %f1426}, [%rd2+864];
	st.global.f32 	[%rd158+2413824], %f1423;
	st.global.f32 	[%rd158+5380], %f1412;
	st.global.f32 	[%rd158+808196], %f1416;
	st.global.f32 	[%rd158+1611012], %f1420;
	st.global.f32 	[%rd158+2413828], %f1424;
	st.global.f32 	[%rd158+5384], %f1413;
	st.global.f32 	[%rd158+808200], %f1417;
	st.global.f32 	[%rd158+1611016], %f1421;
	st.global.f32 	[%rd158+2413832], %f1425;
	st.global.f32 	[%rd158+5388], %f1414;
	st.global.f32 	[%rd158+808204], %f1418;
	st.global.f32 	[%rd158+1611020], %f1422;
	st.global.f32 	[%rd158+2413836], %f1426;
	ld.local.v4.f32 	{%f1427, %f1428, %f1429, %f1430}, [%rd2+208];
	st.global.f32 	[%rd158+5824], %f1427;
	ld.local.v4.f32 	{%f1431, %f1432, %f1433, %f1434}, [%rd2+432];
	st.global.f32 	[%rd158+808640], %f1431;
	ld.local.v4.f32 	{%f1435, %f1436, %f1437, %f1438}, [%rd2+656];
	st.global.f32 	[%rd158+1611456], %f1435;
	ld.local.v4.f32 	{%f1439, %f1440, %f1441, %f1442}, [%rd2+880];
	st.global.f32 	[%rd158+2414272], %f1439;
	st.global.f32 	[%rd158+5828], %f1428;
	st.global.f32 	[%rd158+808644], %f1432;
	st.global.f32 	[%rd158+1611460], %f1436;
	st.global.f32 	[%rd158+2414276], %f1440;
	st.global.f32 	[%rd158+5832], %f1429;
	st.global.f32 	[%rd158+808648], %f1433;
	st.global.f32 	[%rd158+1611464], %f1437;
	st.global.f32 	[%rd158+2414280], %f1441;
	st.global.f32 	[%rd158+5836], %f1430;
	st.global.f32 	[%rd158+808652], %f1434;
	st.global.f32 	[%rd158+1611468], %f1438;
	st.global.f32 	[%rd158+2414284], %f1442;
	ret;

}


// ===== COMPILED SASS (sm_100) =====

	.target	sm_100

	.elftype	@"ET_EXEC"


//--------------------- .note.nv.tkinfo           --------------------------
	.section	.note.nv.tkinfo,"",@"SHT_NOTE"
	.sectionflags	@"SHF_NOTE_NV_TKINFO"
	.tkinfo
        /*0018*/ 	.word	0x00000002
        /*0030*/ 	.string	""
        /*0030*/ 	.string	"ptxas"
        /*0030*/ 	.string	"Cuda compilation tools, release 13.0, V13.0.88"
        /*0030*/ 	.string	"Build cuda_13.0.r13.0/compiler.36424714_0"
        /*0030*/ 	.string	"-arch sm_100 -m 64 "



//--------------------- .note.nv.cuinfo           --------------------------
	.section	.note.nv.cuinfo,"",@"SHT_NOTE"
	.sectionflags	@"SHF_NOTE_NV_CUINFO"
        /*0018*/ 	.short	0x0002
        /*001a*/ 	.short	0x0064
        /*001c*/ 	.short	0x0082
	.zero		2


//--------------------- .nv.info                  --------------------------
	.section	.nv.info,"",@"SHT_CUDA_INFO"
	.align	4


	//----- nvinfo : EIATTR_REGCOUNT
	.align		4
        /*0000*/ 	.byte	0x04, 0x2f
        /*0002*/ 	.short	(.L_1 - .L_0)
	.align		4
.L_0:
        /*0004*/ 	.word	index@(candidate1)
        /*0008*/ 	.word	0x00000080


	//----- nvinfo : EIATTR_FRAME_SIZE
	.align		4
.L_1:
        /*000c*/ 	.byte	0x04, 0x11
        /*000e*/ 	.short	(.L_3 - .L_2)
	.align		4
.L_2:
        /*0010*/ 	.word	index@(candidate1)
        /*0014*/ 	.word	0x00000380


	//----- nvinfo : EIATTR_MIN_STACK_SIZE
	.align		4
.L_3:
        /*0018*/ 	.byte	0x04, 0x12
        /*001a*/ 	.short	(.L_5 - .L_4)
	.align		4
.L_4:
        /*001c*/ 	.word	index@(candidate1)
        /*0020*/ 	.word	0x00000380
.L_5:


//--------------------- .nv.compat                --------------------------
	.section	.nv.compat,"",@"SHT_CUDA_COMPAT_INFO"
	.align	4
        /*0000*/ 	.byte	0x02, 0x09, 0x00, 0x00, 0x02, 0x02, 0x01, 0x00, 0x02, 0x05, 0x05, 0x00, 0x03, 0x07, 0x01, 0x01
        /*0010*/ 	.byte	0x02, 0x03, 0x00, 0x00, 0x02, 0x06, 0x01, 0x00, 0x04, 0x0b, 0x08, 0x00, 0x09, 0x00, 0x00, 0x00
        /*0020*/ 	.byte	0x00, 0x00, 0x00, 0x00


//--------------------- .nv.info.candidate1       --------------------------
	.section	.nv.info.candidate1,"",@"SHT_CUDA_INFO"
	.sectionflags	@""
	.align	4


	//----- nvinfo : EIATTR_CUDA_API_VERSION
	.align		4
        /*0000*/ 	.byte	0x04, 0x37
        /*0002*/ 	.short	(.L_7 - .L_6)
.L_6:
        /*0004*/ 	.word	0x00000082


	//----- nvinfo : EIATTR_KPARAM_INFO
	.align		4
.L_7:
        /*0008*/ 	.byte	0x04, 0x17
        /*000a*/ 	.short	(.L_9 - .L_8)
.L_8:
        /*000c*/ 	.word	0x00000000
        /*0010*/ 	.short	0x0002
        /*0012*/ 	.short	0x0010
        /*0014*/ 	.byte	0x00, 0xf5, 0x21, 0x00


	//----- nvinfo : EIATTR_KPARAM_INFO
	.align		4
.L_9:
        /*0018*/ 	.byte	0x04, 0x17
        /*001a*/ 	.short	(.L_11 - .L_10)
.L_10:
        /*001c*/ 	.word	0x00000000
        /*0020*/ 	.short	0x0001
        /*0022*/ 	.short	0x0008
        /*0024*/ 	.byte	0x00, 0xf5, 0x21, 0x00


	//----- nvinfo : EIATTR_KPARAM_INFO
	.align		4
.L_11:
        /*0028*/ 	.byte	0x04, 0x17
        /*002a*/ 	.short	(.L_13 - .L_12)
.L_12:
        /*002c*/ 	.word	0x00000000
        /*0030*/ 	.short	0x0000
        /*0032*/ 	.short	0x0000
        /*0034*/ 	.byte	0x00, 0xf5, 0x21, 0x00


	//----- nvinfo : EIATTR_SPARSE_MMA_MASK
	.align		4
.L_13:
        /*0038*/ 	.byte	0x03, 0x50
        /*003a*/ 	.short	0x0000


	//----- nvinfo : EIATTR_MAXREG_COUNT
	.align		4
        /*003c*/ 	.byte	0x03, 0x1b
        /*003e*/ 	.short	0x00ff


	//----- nvinfo : EIATTR_NUM_BARRIERS
	.align		4
        /*0040*/ 	.byte	0x02, 0x4c
        /*0042*/ 	.byte	0x01
	.zero		1


	//----- nvinfo : EIATTR_MERCURY_ISA_VERSION
	.align		4
        /*0044*/ 	.byte	0x03, 0x5f
        /*0046*/ 	.short	0x0101


	//----- nvinfo : EIATTR_VRC_CTA_INIT_COUNT
	.align		4
        /*0048*/ 	.byte	0x02, 0x4a
	.zero		1
	.zero		1


	//----- nvinfo : EIATTR_EXIT_INSTR_OFFSETS
	.align		4
        /*004c*/ 	.byte	0x04, 0x1c
        /*004e*/ 	.short	(.L_15 - .L_14)


	//   ....[0]....
.L_14:
        /*0050*/ 	.word	0x0000bde0


	//----- nvinfo : EIATTR_MAX_THREADS
	.align		4
.L_15:
        /*0054*/ 	.byte	0x04, 0x05
        /*0056*/ 	.short	(.L_17 - .L_16)
.L_16:
        /*0058*/ 	.word	0x000000e0
        /*005c*/ 	.word	0x00000001
        /*0060*/ 	.word	0x00000001


	//----- nvinfo : EIATTR_CRS_STACK_SIZE
	.align		4
.L_17:
        /*0064*/ 	.byte	0x04, 0x1e
        /*0066*/ 	.short	(.L_19 - .L_18)
.L_18:
        /*0068*/ 	.word	0x00000000


	//----- nvinfo : EIATTR_CBANK_PARAM_SIZE
	.align		4
.L_19:
        /*006c*/ 	.byte	0x03, 0x19
        /*006e*/ 	.short	0x0018


	//----- nvinfo : EIATTR_PARAM_CBANK
	.align		4
        /*0070*/ 	.byte	0x04, 0x0a
        /*0072*/ 	.short	(.L_21 - .L_20)
	.align		4
.L_20:
        /*0074*/ 	.word	index@(.nv.constant0.candidate1)
        /*0078*/ 	.short	0x0380
        /*007a*/ 	.short	0x0018


	//----- nvinfo : EIATTR_SW_WAR
	.align		4
.L_21:
        /*007c*/ 	.byte	0x04, 0x36
        /*007e*/ 	.short	(.L_23 - .L_22)
.L_22:
        /*0080*/ 	.word	0x00000008
.L_23:


//--------------------- .nv.callgraph             --------------------------
	.section	.nv.callgraph,"",@"SHT_CUDA_CALLGRAPH"
	.align	4
	.sectionentsize	8
	.align		4
        /*0000*/ 	.word	0x00000000
	.align		4
        /*0004*/ 	.word	0xffffffff
	.align		4
        /*0008*/ 	.word	0x00000000
	.align		4
        /*000c*/ 	.word	0xfffffffe
	.align		4
        /*0010*/ 	.word	0x00000000
	.align		4
        /*0014*/ 	.word	0xfffffffd
	.align		4
        /*0018*/ 	.word	0x00000000
	.align		4
        /*001c*/ 	.word	0xfffffffc


//--------------------- .text.candidate1          --------------------------
	.section	.text.candidate1,"ax",@progbits
	.align	128
        .global         candidate1
        .type           candidate1,@function
        .size           candidate1,(.L_x_121 - candidate1)
        .other          candidate1,@"STO_CUDA_ENTRY STV_DEFAULT"
candidate1:
.text.candidate1:
[----:B------:R-:W0:Y:S01]  /*0000*/  LDC R1, c[0x0][0x37c] ;  /* 0x0000df00ff017b82 */ /* 0x000e220000000800 */
[----:B------:R-:W1:Y:S07]  /*0010*/  S2R R93, SR_TID.X ;  /* 0x00000000005d7919 */ /* 0x000e6e0000002100 */
[----:B------:R-:W2:Y:S01]  /*0020*/  S2UR UR5, SR_CTAID.X ;  /* 0x00000000000579c3 */ /* 0x000ea20000002500 */
[----:B------:R-:W-:Y:S01]  /*0030*/  UMOV UR4, 0x3 ;  /* 0x0000000300047882 */ /* 0x000fe20000000000 */
[----:B------:R-:W3:Y:S06]  /*0040*/  LDCU.64 UR10, c[0x0][0x358] ;  /* 0x00006b00ff0a77ac */ /* 0x000eec0008000a00 */
[----:B------:R-:W-:Y:S01]  /*0050*/  BAR.SYNC.DEFER_BLOCKING 0x0 ;  /* 0x0000000000007b1d */ /* 0x000fe20000010000 */
[----:B------:R-:W-:Y:S01]  /*0060*/  HFMA2 R6, -RZ, RZ, 0, 0 ;  /* 0x00000000ff067431 */ /* 0x000fe200000001ff */
[----:B0-----:R-:W-:-:S06]  /*0070*/  IADD3 R1, PT, PT, R1, -0x380, RZ ;  /* 0xfffffc8001017810 */ /* 0x001fcc0007ffe0ff */
[----:B------:R-:W0:Y:S01]  /*0080*/  S2UR UR8, SR_CgaCtaId ;  /* 0x00000000000879c3 */ /* 0x000e220000008800 */
[----:B------:R-:W-:Y:S01]  /*0090*/  UMOV UR7, 0x400 ;  /* 0x0000040000077882 */ /* 0x000fe20000000000 */
[----:B------:R-:W-:Y:S01]  /*00a0*/  BSSY.RECONVERGENT B0, `(.L_x_0) ;  /* 0x000001e000007945 */ /* 0x000fe20003800200 */
[----:B--2---:R-:W-:Y:S02]  /*00b0*/  USHF.R.U32.HI UR12, URZ, 0x1, UR5 ;  /* 0x00000001ff0c7899 */ /* 0x004fe40008011605 */
[----:B------:R-:W-:Y:S02]  /*00c0*/  ULOP3.LUT UR5, UR5, 0x1, URZ, 0xc0, !UPT ;  /* 0x0000000105057892 */ /* 0x000fe4000f8ec0ff */
[----:B------:R-:W-:Y:S02]  /*00d0*/  UIMAD UR4, UR12, 0x1c, -UR4 ;  /* 0x0000001c0c0478a4 */ /* 0x000fe4000f8e0a04 */
[----:B------:R-:W-:Y:S01]  /*00e0*/  UISETP.NE.U32.AND UP0, UPT, UR5, 0x1, UPT ;  /* 0x000000010500788c */ /* 0x000fe2000bf05070 */
[C---:B-1----:R-:W-:Y:S01]  /*00f0*/  ISETP.GT.U32.AND P0, PT, R93.reuse, 0x74, PT ;  /* 0x000000745d00780c */ /* 0x042fe20003f04070 */
[----:B------:R-:W-:Y:S01]  /*0100*/  UIADD3 UR6, UPT, UPT, UR4, 0x1, URZ ;  /* 0x0000000104067890 */ /* 0x000fe2000fffe0ff */
[----:B------:R-:W-:Y:S01]  /*0110*/  IADD3 R0, PT, PT, R93, 0xe0, RZ ;  /* 0x000000e05d007810 */ /* 0x000fe20007ffe0ff */
[----:B------:R-:W-:-:S04]  /*0120*/  USEL UR5, URZ, 0x70, UP0 ;  /* 0x00000070ff057887 */ /* 0x000fc80008000000 */
[----:B------:R-:W-:Y:S01]  /*0130*/  MOV R2, UR6 ;  /* 0x0000000600027c02 */ /* 0x000fe20008000f00 */
[----:B------:R-:W-:Y:S02]  /*0140*/  UIADD3 UR9, UPT, UPT, UR5, -0x3, URZ ;  /* 0xfffffffd05097890 */ /* 0x000fe4000fffe0ff */
[----:B------:R-:W-:-:S03]  /*0150*/  UIMAD UR6, UR12, 0x1880, UR5 ;  /* 0x000018800c0678a4 */ /* 0x000fc6000f8e0205 */
[----:B------:R-:W-:-:S04]  /*0160*/  @!P0 IADD3 R2, PT, PT, RZ, UR4, RZ ;  /* 0x00000004ff028c10 */ /* 0x000fc8000fffe0ff */
[----:B------:R-:W-:-:S13]  /*0170*/  ISETP.GT.U32.AND P1, PT, R2, 0xdf, PT ;  /* 0x000000df0200780c */ /* 0x000fda0003f24070 */
[----:B0--3--:R-:W-:Y:S05]  /*0180*/  @P1 BRA `(.L_x_1) ;  /* 0x00000000003c1947 */ /* 0x009fea0003800000 */
[C---:B------:R-:W-:Y:S02]  /*0190*/  ISETP.GE.U32.AND P1, PT, R93.reuse, 0x75, PT ;  /* 0x000000755d00780c */ /* 0x040fe40003f26070 */
[----:B------:R-:W-:-:S04]  /*01a0*/  IADD3 R4, PT, PT, R93, 0xff8b, RZ ;  /* 0x0000ff8b5d047810 */ /* 0x000fc80007ffe0ff */
[----:B------:R-:W-:-:S04]  /*01b0*/  SEL R4, R93, R4, !P1 ;  /* 0x000000045d047207 */ /* 0x000fc80004800000 */
[----:B------:R-:W-:-:S04]  /*01c0*/  LOP3.LUT R4, R4, 0xffff, RZ, 0xc0, !PT ;  /* 0x0000ffff04047812 */ /* 0x000fc800078ec0ff */
[----:B------:R-:W-:-:S04]  /*01d0*/  IADD3 R3, PT, PT, R4, UR9, RZ ;  /* 0x0000000904037c10 */ /* 0x000fc8000fffe0ff */
[----:B------:R-:W-:-:S13]  /*01e0*/  ISETP.GT.U32.AND P1, PT, R3, 0xdf, PT ;  /* 0x000000df0300780c */ /* 0x000fda0003f24070 */
[----:B------:R-:W-:Y:S05]  /*01f0*/  @P1 BRA `(.L_x_1) ;  /* 0x0000000000201947 */ /* 0x000fea0003800000 */
[----:B------:R-:W0:Y:S01]  /*0200*/  LDCU.64 UR14, c[0x0][0x380] ;  /* 0x00007000ff0e77ac */ /* 0x000e220008000a00 */
[----:B------:R-:W-:Y:S02]  /*0210*/  IADD3 R4, PT, PT, R4, UR6, RZ ;  /* 0x0000000604047c10 */ /* 0x000fe4000fffe0ff */
[----:B------:R-:W-:-:S04]  /*0220*/  SEL R3, RZ, 0xe0, !P0 ;  /* 0x000000e0ff037807 */ /* 0x000fc80004000000 */
[----:B------:R-:W-:-:S04]  /*0230*/  IADD3 R3, P0, PT, R4, R3, RZ ;  /* 0x0000000304037210 */ /* 0x000fc80007f1e0ff */
[----:B------:R-:W-:Y:S02]  /*0240*/  IADD3.X R6, PT, PT, RZ, RZ, RZ, P0, !PT ;  /* 0x000000ffff067210 */ /* 0x000fe400007fe4ff */
[----:B0-----:R-:W-:-:S04]  /*0250*/  LEA R4, P0, R3, UR14, 0x2 ;  /* 0x0000000e03047c11 */ /* 0x001fc8000f8010ff */
[----:B------:R-:W-:-:S05]  /*0260*/  LEA.HI.X R5, R3, UR15, R6, 0x2, P0 ;  /* 0x0000000f03057c11 */ /* 0x000fca00080f1406 */
[----:B------:R0:W5:Y:S04]  /*0270*/  LDG.E.CONSTANT R6, desc[UR10][R4.64+-0xa8c] ;  /* 0xfff5740a04067981 */ /* 0x000168000c1e9900 */
.L_x_1:
[----:B------:R-:W-:Y:S05]  /*0280*/  BSYNC.RECONVERGENT B0 ;  /* 0x0000000000007941 */ /* 0x000fea0003800200 */
.L_x_0:
[----:B------:R-:W-:Y:S01]  /*0290*/  LOP3.LUT R25, R0, 0xffff, RZ, 0xc0, !PT ;  /* 0x0000ffff00197812 */ /* 0x000fe200078ec0ff */
[----:B------:R-:W-:Y:S01]  /*02a0*/  ULEA UR5, UR8, UR7, 0x18 ;  /* 0x0000000708057291 */ /* 0x000fe2000f8ec0ff */
[----:B------:R-:W-:Y:S01]  /*02b0*/  IADD3 R8, PT, PT, R93, 0x1c0, RZ ;  /* 0x000001c05d087810 */ /* 0x000fe20007ffe0ff */
[----:B------:R-:W-:Y:S01]  /*02c0*/  BSSY.RECONVERGENT B0, `(.L_x_2) ;  /* 0x000001a000007945 */ /* 0x000fe20003800200 */
[----:B------:R-:W-:Y:S01]  /*02d0*/  MOV R10, RZ ;  /* 0x000000ff000a7202 */ /* 0x000fe20000000f00 */
[----:B0-----:R-:W-:Y:S01]  /*02e0*/  IMAD R4, R25, 0x231, RZ ;  /* 0x0000023119047824 */ /* 0x001fe200078e02ff */
[----:B------:R-:W-:Y:S02]  /*02f0*/  LOP3.LUT R26, R8, 0xffff, RZ, 0xc0, !PT ;  /* 0x0000ffff081a7812 */ /* 0x000fe400078ec0ff */
[----:B------:R-:W-:Y:S01]  /*0300*/  LEA R3, R93, UR5, 0x2 ;  /* 0x000000055d037c11 */ /* 0x000fe2000f8e10ff */
[----:B------:R-:W-:Y:S01]  /*0310*/  UIADD3 UR5, UPT, UPT, UR6, -0x2a3, URZ ;  /* 0xfffffd5d06057890 */ /* 0x000fe2000fffe0ff */
[----:B------:R-:W-:Y:S01]  /*0320*/  SHF.R.U32.HI R4, RZ, 0x10, R4 ;  /* 0x00000010ff047819 */ /* 0x000fe20000011604 */
[----:B------:R-:W-:-:S02]  /*0330*/  IMAD R9, R26, 0x461, RZ ;  /* 0x000004611a097824 */ /* 0x000fc400078e02ff */
[----:B-----5:R0:W-:Y:S01]  /*0340*/  STS [R3], R6 ;  /* 0x0000000603007388 */ /* 0x0201e20000000800 */
[----:B------:R-:W-:-:S04]  /*0350*/  IADD3 R5, PT, PT, R4, UR4, RZ ;  /* 0x0000000404057c10 */ /* 0x000fc8000fffe0ff */
[----:B------:R-:W-:-:S13]  /*0360*/  ISETP.GT.U32.AND P0, PT, R5, 0xdf, PT ;  /* 0x000000df0500780c */ /* 0x000fda0003f04070 */
[----:B0-----:R-:W-:Y:S05]  /*0370*/  @P0 BRA `(.L_x_3) ;  /* 0x0000000000380947 */ /* 0x001fea0003800000 */
[----:B------:R-:W-:-:S05]  /*0380*/  PRMT R5, R4, 0x9910, RZ ;  /* 0x0000991004057816 */ /* 0x000fca00000000ff */
[----:B------:R-:W-:-:S05]  /*0390*/  IMAD R5, R5, 0x75, RZ ;  /* 0x0000007505057824 */ /* 0x000fca00078e02ff */
[----:B------:R-:W-:-:S04]  /*03a0*/  IADD3 R5, PT, PT, RZ, -R5, RZ ;  /* 0x80000005ff057210 */ /* 0x000fc80007ffe0ff */
[----:B------:R-:W-:-:S04]  /*03b0*/  PRMT R5, R5, 0x7710, RZ ;  /* 0x0000771005057816 */ /* 0x000fc800000000ff */
[----:B------:R-:W-:-:S04]  /*03c0*/  IADD3 R0, PT, PT, R0, R5, RZ ;  /* 0x0000000500007210 */ /* 0x000fc80007ffe0ff */
[----:B------:R-:W-:-:S04]  /*03d0*/  LOP3.LUT R0, R0, 0xffff, RZ, 0xc0, !PT ;  /* 0x0000ffff00007812 */ /* 0x000fc800078ec0ff */
[----:B------:R-:W-:-:S04]  /*03e0*/  IADD3 R5, PT, PT, R0, UR9, RZ ;  /* 0x0000000900057c10 */ /* 0x000fc8000fffe0ff */
[----:B------:R-:W-:-:S13]  /*03f0*/  ISETP.GT.U32.AND P0, PT, R5, 0xdf, PT ;  /* 0x000000df0500780c */ /* 0x000fda0003f04070 */
[----:B------:R-:W-:Y:S05]  /*0400*/  @P0 BRA `(.L_x_3) ;  /* 0x0000000000140947 */ /* 0x000fea0003800000 */
[----:B------:R-:W0:Y:S01]  /*0410*/  LDC.64 R6, c[0x0][0x380] ;  /* 0x0000e000ff067b82 */ /* 0x000e220000000a00 */
[----:B------:R-:W-:-:S05]  /*0420*/  IADD3 R5, PT, PT, R0, UR5, RZ ;  /* 0x0000000500057c10 */ /* 0x000fca000fffe0ff */
[----:B------:R-:W-:-:S04]  /*0430*/  IMAD R5, R4, 0xe0, R5 ;  /* 0x000000e004057824 */ /* 0x000fc800078e0205 */
[----:B0-----:R-:W-:-:S05]  /*0440*/  IMAD.WIDE R6, R5, 0x4, R6 ;  /* 0x0000000405067825 */ /* 0x001fca00078e0206 */
[----:B------:R0:W5:Y:S02]  /*0450*/  LDG.E.CONSTANT R10, desc[UR10][R6.64] ;  /* 0x0000000a060a7981 */ /* 0x000164000c1e9900 */
.L_x_3:
[----:B------:R-:W-:Y:S05]  /*0460*/  BSYNC.RECONVERGENT B0 ;  /* 0x0000000000007941 */ /* 0x000fea0003800200 */
.L_x_2:
[----:B------:R-:W-:Y:S01]  /*0470*/  SHF.R.U32.HI R5, RZ, 0x11, R9 ;  /* 0x00000011ff057819 */ /* 0x000fe20000011609 */
[----:B-----5:R1:W-:Y:S01]  /*0480*/  STS [R3+0x380], R10 ;  /* 0x0003800a03007388 */ /* 0x0203e20000000800 */
[----:B------:R-:W-:Y:S01]  /*0490*/  IADD3 R0, PT, PT, R93, 0x2a0, RZ ;  /* 0x000002a05d007810 */ /* 0x000fe20007ffe0ff */
[----:B------:R-:W-:Y:S01]  /*04a0*/  BSSY.RECONVERGENT B0, `(.L_x_4) ;  /* 0x0000015000007945 */ /* 0x000fe20003800200 */
[----:B0-----:R-:W-:Y:S01]  /*04b0*/  IADD3 R6, PT, PT, R5, UR4, RZ ;  /* 0x0000000405067c10 */ /* 0x001fe2000fffe0ff */
[----:B------:R-:W-:Y:S01]  /*04c0*/  HFMA2 R12, -RZ, RZ, 0, 0 ;  /* 0x00000000ff0c7431 */ /* 0x000fe200000001ff */
[----:B------:R-:W-:Y:S02]  /*04d0*/  LOP3.LUT R27, R0, 0xffff, RZ, 0xc0, !PT ;  /* 0x0000ffff001b7812 */ /* 0x000fe400078ec0ff */
[----:B------:R-:W-:-:S03]  /*04e0*/  ISETP.GT.U32.AND P0, PT, R6, 0xdf, PT ;  /* 0x000000df0600780c */ /* 0x000fc60003f04070 */
[----:B------:R-:W-:-:S10]  /*04f0*/  IMAD R11, R27, 0x461, RZ ;  /* 0x000004611b0b7824 */ /* 0x000fd400078e02ff */
[----:B-1----:R-:W-:Y:S05]  /*0500*/  @P0 BRA `(.L_x_5) ;  /* 0x0000000000380947 */ /* 0x002fea0003800000 */
        /* <DEDUP_REMOVED lines=14> */
.L_x_5:
[----:B------:R-:W-:Y:S05]  /*05f0*/  BSYNC.RECONVERGENT B0 ;  /* 0x0000000000007941 */ /* 0x000fea0003800200 */
.L_x_4:
[----:B0-----:R-:W-:Y:S01]  /*0600*/  SHF.R.U32.HI R6, RZ, 0x11, R11 ;  /* 0x00000011ff067819 */ /* 0x001fe2000001160b */
[----:B-----5:R0:W-:Y:S01]  /*0610*/  STS [R3+0x700], R12 ;  /* 0x0007000c03007388 */ /* 0x0201e20000000800 */
[----:B------:R-:W-:Y:S01]  /*0620*/  IADD3 R10, PT, PT, R93, 0x380, RZ ;  /* 0x000003805d0a7810 */ /* 0x000fe20007ffe0ff */
[----:B------:R-:W-:Y:S01]  /*0630*/  BSSY.RECONVERGENT B0, `(.L_x_6) ;  /* 0x0000015000007945 */ /* 0x000fe20003800200 */
[----:B------:R-:W-:Y:S02]  /*0640*/  IADD3 R7, PT, PT, R6, UR4, RZ ;  /* 0x0000000406077c10 */ /* 0x000fe4000fffe0ff */
[----:B------:R-:W-:Y:S02]  /*0650*/  LOP3.LUT R28, R10, 0xffff, RZ, 0xc0, !PT ;  /* 0x0000ffff0a1c7812 */ /* 0x000fe400078ec0ff */
[----:B------:R-:W-:Y:S02]  /*0660*/  ISETP.GT.U32.AND P0, PT, R7, 0xdf, PT ;  /* 0x000000df0700780c */ /* 0x000fe40003f04070 */
[----:B------:R-:W-:Y:S01]  /*0670*/  MOV R8, RZ ;  /* 0x000000ff00087202 */ /* 0x000fe20000000f00 */
[----:B------:R-:W-:-:S10]  /*0680*/  IMAD R11, R28, 0x8c1, RZ ;  /* 0x000008c11c0b7824 */ /* 0x000fd400078e02ff */
        /* <DEDUP_REMOVED lines=13> */
[----:B0-----:R-:W-:-:S06]  /*0760*/  IMAD.WIDE R8, R7, 0x4, R8 ;  /* 0x0000000407087825 */ /* 0x001fcc00078e0208 */
[----:B------:R0:W5:Y:S02]  /*0770*/  LDG.E.CONSTANT R8, desc[UR10][R8.64] ;  /* 0x0000000a08087981 */ /* 0x000164000c1e9900 */
.L_x_7:
[----:B------:R-:W-:Y:S05]  /*0780*/  BSYNC.RECONVERGENT B0 ;  /* 0x0000000000007941 */ /* 0x000fea0003800200 */
.L_x_6:
[----:B------:R-:W-:Y:S01]  /*0790*/  SHF.R.U32.HI R7, RZ, 0x12, R11 ;  /* 0x00000012ff077819 */ /* 0x000fe2000001160b */
[----:B-----5:R1:W-:Y:S01]  /*07a0*/  STS [R3+0xa80], R8 ;  /* 0x000a800803007388 */ /* 0x0203e20000000800 */
[----:B------:R-:W-:Y:S01]  /*07b0*/  VIADD R0, R93, 0x460 ;  /* 0x000004605d007836 */ /* 0x000fe20000000000 */
[----:B------:R-:W-:Y:S01]  /*07c0*/  BSSY.RECONVERGENT B0, `(.L_x_8) ;  /* 0x0000015000007945 */ /* 0x000fe20003800200 */
[----:B0-----:R-:W-:Y:S01]  /*07d0*/  IADD3 R9, PT, PT, R7, UR4, RZ ;  /* 0x0000000407097c10 */ /* 0x001fe2000fffe0ff */
[----:B------:R-:W-:Y:S02]  /*07e0*/  HFMA2 R14, -RZ, RZ, 0, 0 ;  /* 0x00000000ff0e7431 */ /* 0x000fe400000001ff */
        /* <DEDUP_REMOVED lines=18> */
.L_x_9:
[----:B------:R-:W-:Y:S05]  /*0910*/  BSYNC.RECONVERGENT B0 ;  /* 0x0000000000007941 */ /* 0x000fea0003800200 */
.L_x_8:
        /* <DEDUP_REMOVED lines=24> */
.L_x_11:
[----:B------:R-:W-:Y:S05]  /*0aa0*/  BSYNC.RECONVERGENT B0 ;  /* 0x0000000000007941 */ /* 0x000fea0003800200 */
.L_x_10:
[----:B------:R-:W-:Y:S01]  /*0ab0*/  SHF.R.U32.HI R9, RZ, 0x12, R13 ;  /* 0x00000012ff097819 */ /* 0x000fe2000001160d */
[----:B-----5:R1:W-:Y:S01]  /*0ac0*/  STS [R3+0x1180], R10 ;  /* 0x0011800a03007388 */ /* 0x0203e20000000800 */
[----:B------:R-:W-:Y:S01]  /*0ad0*/  IADD3 R15, PT, PT, R93, 0x620, RZ ;  /* 0x000006205d0f7810 */ /* 0x000fe20007ffe0ff */
[----:B------:R-:W-:Y:S01]  /*0ae0*/  BSSY.RECONVERGENT B0, `(.L_x_12) ;  /* 0x0000015000007945 */ /* 0x000fe20003800200 */
[----:B------:R-:W-:Y:S01]  /*0af0*/  IADD3 R0, PT, PT, R9, UR4, RZ ;  /* 0x0000000409007c10 */ /* 0x000fe2000fffe0ff */
[----:B------:R-:W-:-:S03]  /*0b00*/  HFMA2 R14, -RZ, RZ, 0, 0 ;  /* 0x00000000ff0e7431 */ /* 0x000fc600000001ff */
[----:B------:R-:W-:Y:S02]  /*0b10*/  ISETP.GT.U32.AND P0, PT, R0, 0xdf, PT ;  /* 0x000000df0000780c */ /* 0x000fe40003f04070 */
[----:B------:R-:W-:-:S05]  /*0b20*/  LOP3.LUT R0, R15, 0xffff, RZ, 0xc0, !PT ;  /* 0x0000ffff0f007812 */ /* 0x000fca00078ec0ff */
[----:B------:R-:W-:-:S06]  /*0b30*/  IMAD R16, R0, 0x8c1, RZ ;  /* 0x000008c100107824 */ /* 0x000fcc00078e02ff */
[----:B-1----:R-:W-:Y:S05]  /*0b40*/  @P0 BRA `(.L_x_13) ;  /* 0x0000000000380947 */ /* 0x002fea0003800000 */
[----:B------:R-:W-:-:S05]  /*0b50*/  PRMT R0, R9, 0x9910, RZ ;  /* 0x0000991009007816 */ /* 0x000fca00000000ff */
[----:B------:R-:W-:-:S05]  /*0b60*/  IMAD R0, R0, 0x75, RZ ;  /* 0x0000007500007824 */ /* 0x000fca00078e02ff */
[----:B------:R-:W-:-:S04]  /*0b70*/  IADD3 R0, PT, PT, RZ, -R0, RZ ;  /* 0x80000000ff007210 */ /* 0x000fc80007ffe0ff */
[----:B0-----:R-:W-:-:S04]  /*0b80*/  PRMT R11, R0, 0x7710, RZ ;  /* 0x00007710000b7816 */ /* 0x001fc800000000ff */
        /* <DEDUP_REMOVED lines=10> */
.L_x_13:
[----:B------:R-:W-:Y:S05]  /*0c30*/  BSYNC.RECONVERGENT B0 ;  /* 0x0000000000007941 */ /* 0x000fea0003800200 */
.L_x_12:
[----:B-1----:R-:W-:Y:S01]  /*0c40*/  SHF.R.U32.HI R10, RZ, 0x12, R16 ;  /* 0x00000012ff0a7819 */ /* 0x002fe20000011610 */
[----:B-----5:R1:W-:Y:S01]  /*0c50*/  STS [R3+0x1500], R14 ;  /* 0x0015000e03007388 */ /* 0x0203e20000000800 */
[----:B------:R-:W-:Y:S01]  /*0c60*/  LOP3.LUT R0, R93, 0x700, RZ, 0xfc, !PT ;  /* 0x000007005d007812 */ /* 0x000fe200078efcff */
[----:B------:R-:W-:Y:S01]  /*0c70*/  BSSY.RECONVERGENT B0, `(.L_x_14) ;  /* 0x0000015000007945 */ /* 0x000fe20003800200 */
[----:B0-----:R-:W-:Y:S02]  /*0c80*/  IADD3 R11, PT, PT, R10, UR4, RZ ;  /* 0x000000040a0b7c10 */ /* 0x001fe4000fffe0ff */
[----:B------:R-:W-:Y:S02]  /*0c90*/  LOP3.LUT R31, R0, 0xffff, RZ, 0xc0, !PT ;  /* 0x0000ffff001f7812 */ /* 0x000fe400078ec0ff */
[----:B------:R-:W-:Y:S02]  /*0ca0*/  ISETP.GT.U32.AND P0, PT, R11, 0xdf, PT ;  /* 0x000000df0b00780c */ /* 0x000fe40003f04070 */
[----:B------:R-:W-:Y:S01]  /*0cb0*/  MOV R12, RZ ;  /* 0x000000ff000c7202 */ /* 0x000fe20000000f00 */
        /* <DEDUP_REMOVED lines=16> */
.L_x_15:
[----:B------:R-:W-:Y:S05]  /*0dc0*/  BSYNC.RECONVERGENT B0 ;  /* 0x0000000000007941 */ /* 0x000fea0003800200 */
.L_x_14:
        /* <DEDUP_REMOVED lines=11> */
[----:B------:R-:W-:-:S04]  /*0e80*/  IMAD R12, R12, 0x75, RZ ;  /* 0x000000750c0c7824 */ /* 0x000fc800078e02ff */
[----:B------:R-:W-:-:S05]  /*0e90*/  IMAD.MOV R12, RZ, RZ, -R12 ;  /* 0x000000ffff0c7224 */ /* 0x000fca00078e0a0c */
        /* <DEDUP_REMOVED lines=11> */
.L_x_17:
[----:B------:R-:W-:Y:S05]  /*0f50*/  BSYNC.RECONVERGENT B0 ;  /* 0x0000000000007941 */ /* 0x000fea0003800200 */
.L_x_16:
        /* <DEDUP_REMOVED lines=24> */
.L_x_19:
[----:B------:R-:W-:Y:S05]  /*10e0*/  BSYNC.RECONVERGENT B0 ;  /* 0x0000000000007941 */ /* 0x000fea0003800200 */
.L_x_18:
        /* <DEDUP_REMOVED lines=24> */
.L_x_21:
[----:B------:R-:W-:Y:S05]  /*1270*/  BSYNC.RECONVERGENT B0 ;  /* 0x0000000000007941 */ /* 0x000fea0003800200 */
.L_x_20:
        /* <DEDUP_REMOVED lines=24> */
.L_x_23:
[----:B------:R-:W-:Y:S05]  /*1400*/  BSYNC.RECONVERGENT B0 ;  /* 0x0000000000007941 */ /* 0x000fea0003800200 */
.L_x_22:
        /* <DEDUP_REMOVED lines=13> */
[----:B------:R-:W-:-:S05]  /*14e0*/  PRMT R17, R16, 0x7710, RZ ;  /* 0x0000771010117816 */ /* 0x000fca00000000ff */
[----:B------:R-:W-:-:S05]  /*14f0*/  IMAD.IADD R0, R0, 0x1, R17 ;  /* 0x0000000100007824 */ /* 0x000fca00078e0211 */
        /* <DEDUP_REMOVED lines=9> */
.L_x_25:
[----:B------:R-:W-:Y:S05]  /*1590*/  BSYNC.RECONVERGENT B0 ;  /* 0x0000000000007941 */ /* 0x000fea0003800200 */
.L_x_24:
[----:B0-----:R-:W-:Y:S01]  /*15a0*/  SHF.R.U32.HI R16, RZ, 0x12, R21 ;  /* 0x00000012ff107819 */ /* 0x001fe20000011615 */
[----:B-----5:R0:W-:Y:S01]  /*15b0*/  STS [R3+0x2a00], R20 ;  /* 0x002a001403007388 */ /* 0x0201e20000000800 */
[----:B------:R-:W-:Y:S01]  /*15c0*/  IADD3 R21, PT, PT, R93, 0xc40, RZ ;  /* 0x00000c405d157810 */ /* 0x000fe20007ffe0ff */
[----:B------:R-:W-:Y:S01]  /*15d0*/  BSSY.RECONVERGENT B0, `(.L_x_26) ;  /* 0x0000015000007945 */ /* 0x000fe20003800200 */
[----:B------:R-:W-:-:S04]  /*15e0*/  IADD3 R0, PT, PT, R16, UR4, RZ ;  /* 0x0000000410007c10 */ /* 0x000fc8000fffe0ff */
[----:B------:R-:W-:Y:S02]  /*15f0*/  ISETP.GT.U32.AND P0, PT, R0, 0xdf, PT ;  /* 0x000000df0000780c */ /* 0x000fe40003f04070 */
[----:B------:R-:W-:-:S05]  /*1600*/  LOP3.LUT R0, R21, 0xffff, RZ, 0xc0, !PT ;  /* 0x0000ffff15007812 */ /* 0x000fca00078ec0ff */
[----:B------:R-:W-:Y:S01]  /*1610*/  IMAD R22, R0, 0x8c1, RZ ;  /* 0x000008c100167824 */ /* 0x000fe200078e02ff */
[----:B------:R-:W-:-:S05]  /*1620*/  MOV R0, RZ ;  /* 0x000000ff00007202 */ /* 0x000fca0000000f00 */
        /* <DEDUP_REMOVED lines=15> */
.L_x_27:
[----:B------:R-:W-:Y:S05]  /*1720*/  BSYNC.RECONVERGENT B0 ;  /* 0x0000000000007941 */ /* 0x000fea0003800200 */
.L_x_26:
[----:B------:R-:W-:Y:S01]  /*1730*/  SHF.R.U32.HI R17, RZ, 0x12, R22 ;  /* 0x00000012ff117819 */ /* 0x000fe20000011616 */
[----:B-----5:R1:W-:Y:S01]  /*1740*/  STS [R3+0x2d80], R0 ;  /* 0x002d800003007388 */ /* 0x0203e20000000800 */
[----:B------:R-:W-:Y:S01]  /*1750*/  IADD3 R22, PT, PT, R93, 0xd20, RZ ;  /* 0x00000d205d167810 */ /* 0x000fe20007ffe0ff */
[----:B------:R-:W-:Y:S01]  /*1760*/  BSSY.RECONVERGENT B0, `(.L_x_28) ;  /* 0x0000015000007945 */ /* 0x000fe20003800200 */
[----:B0-----:R-:W-:Y:S01]  /*1770*/  IADD3 R18, PT, PT, R17, UR4, RZ ;  /* 0x0000000411127c10 */ /* 0x001fe2000fffe0ff */
        /* <DEDUP_REMOVED lines=19> */
.L_x_29:
[----:B------:R-:W-:Y:S05]  /*18b0*/  BSYNC.RECONVERGENT B0 ;  /* 0x0000000000007941 */ /* 0x000fea0003800200 */
.L_x_28:
[----:B0-----:R-:W-:Y:S01]  /*18c0*/  SHF.R.U32.HI R18, RZ, 0x12, R23 ;  /* 0x00000012ff127819 */ /* 0x001fe20000011617 */
[----:B-----5:R0:W-:Y:S01]  /*18d0*/  STS [R3+0x3100], R20 ;  /* 0x0031001403007388 */ /* 0x0201e20000000800 */
[----:B------:R-:W-:Y:S01]  /*18e0*/  LOP3.LUT R23, R93, 0xe00, RZ, 0xfc, !PT ;  /* 0x00000e005d177812 */ /* 0x000fe200078efcff */
        /* <DEDUP_REMOVED lines=21> */
.L_x_31:
[----:B------:R-:W-:Y:S05]  /*1a40*/  BSYNC.RECONVERGENT B0 ;  /* 0x0000000000007941 */ /* 0x000fea0003800200 */
.L_x_30:
[----:B------:R-:W-:Y:S01]  /*1a50*/  SHF.R.U32.HI R19, RZ, 0x12, R24 ;  /* 0x00000012ff137819 */ /* 0x000fe20000011618 */
[----:B-----5:R1:W-:Y:S01]  /*1a60*/  STS [R3+0x3480], R0 ;  /* 0x0034800003007388 */ /* 0x0203e20000000800 */
[----:B------:R-:W-:Y:S02]  /*1a70*/  BSSY.RECONVERGENT B0, `(.L_x_32) ;  /* 0x0000013000007945 */ /* 0x000fe40003800200 */
[----:B0-----:R-:W-:-:S04]  /*1a80*/  IADD3 R20, PT, PT, R19, UR4, RZ ;  /* 0x0000000413147c10 */ /* 0x001fc8000fffe0ff */
[----:B------:R-:W-:Y:S01]  /*1a90*/  ISETP.GT.U32.AND P0, PT, R20, 0xdf, PT ;  /* 0x000000df1400780c */ /* 0x000fe20003f04070 */
[----:B------:R-:W-:-:S12]  /*1aa0*/  HFMA2 R20, -RZ, RZ, 0, 0 ;  /* 0x00000000ff147431 */ /* 0x000fd800000001ff */
        /* <DEDUP_REMOVED lines=15> */
.L_x_33:
[----:B------:R-:W-:Y:S05]  /*1ba0*/  BSYNC.RECONVERGENT B0 ;  /* 0x0000000000007941 */ /* 0x000fea0003800200 */
.L_x_32:
[C---:B------:R-:W-:Y:S01]  /*1bb0*/  LOP3.LUT R0, R93.reuse, 0xffff, RZ, 0xc0, !PT ;  /* 0x0000ffff5d007812 */ /* 0x040fe200078ec0ff */
[----:B-----5:R1:W-:Y:S01]  /*1bc0*/  STS [R3+0x3800], R20 ;  /* 0x0038001403007388 */ /* 0x0203e20000000800 */
[C---:B------:R-:W-:Y:S01]  /*1bd0*/  PRMT R23, R93.reuse, 0x9910, RZ ;  /* 0x000099105d177816 */ /* 0x040fe200000000ff */
[----:B------:R-:W-:Y:S01]  /*1be0*/  BSSY.RECONVERGENT B0, `(.L_x_34) ;  /* 0x000006a000007945 */ /* 0x000fe20003800200 */
[----:B------:R-:W-:Y:S01]  /*1bf0*/  SHF.R.U32.HI R0, RZ, 0x1, R0 ;  /* 0x00000001ff007819 */ /* 0x000fe20000011600 */
[----:B------:R2:W-:Y:S01]  /*1c00*/  STL.128 [R1], RZ ;  /* 0x000000ff01007387 */ /* 0x0005e20000100c00 */
[----:B------:R-:W-:Y:S02]  /*1c10*/  ISETP.GT.U32.AND P0, PT, R93, 0x34, PT ;  /* 0x000000345d00780c */ /* 0x000fe40003f04070 */
[----:B------:R-:W-:Y:S01]  /*1c20*/  R2UR UR16, R1 ;  /* 0x00000000011072ca */ /* 0x000fe200000e0000 */
[----:B------:R2:W-:Y:S01]  /*1c30*/  STL.128 [R1+0xe0], RZ ;  /* 0x0000e0ff01007387 */ /* 0x0005e20000100c00 */
[----:B-1----:R-:W-:Y:S01]  /*1c40*/  PRMT R20, R0, 0x9910, RZ ;  /* 0x0000991000147816 */ /* 0x002fe200000000ff */
[----:B------:R-:W-:-:S02]  /*1c50*/  IMAD R0, R23, 0x4f, RZ ;  /* 0x0000004f17007824 */ /* 0x000fc400078e02ff */
[----:B------:R2:W-:Y:S02]  /*1c60*/  STL.128 [R1+0x1c0], RZ ;  /* 0x0001c0ff01007387 */ /* 0x0005e40000100c00 */
[----:B------:R-:W-:Y:S01]  /*1c70*/  IMAD R20, R20, 0x93, RZ ;  /* 0x0000009314147824 */ /* 0x000fe200078e02ff */
[----:B------:R-:W-:Y:S01]  /*1c80*/  LOP3.LUT R0, R0, 0xffff, RZ, 0xc0, !PT ;  /* 0x0000ffff00007812 */ /* 0x000fe200078ec0ff */
[----:B------:R2:W-:Y:S03]  /*1c90*/  STL.128 [R1+0x2a0], RZ ;  /* 0x0002a0ff01007387 */ /* 0x0005e60000100c00 */
[----:B------:R-:W-:Y:S01]  /*1ca0*/  SHF.R.U32.HI R0, RZ, 0x8, R0 ;  /* 0x00000008ff007819 */ /* 0x000fe20000011600 */
[----:B------:R2:W-:Y:S01]  /*1cb0*/  STL.128 [R1+0x10], RZ ;  /* 0x000010ff01007387 */ /* 0x0005e20000100c00 */
[----:B------:R-:W-:-:S03]  /*1cc0*/  LOP3.LUT R20, R20, 0xffff, RZ, 0xc0, !PT ;  /* 0x0000ffff14147812 */ /* 0x000fc600078ec0ff */
[----:B0-----:R-:W-:Y:S01]  /*1cd0*/  IMAD.MOV R21, RZ, RZ, -R0 ;  /* 0x000000ffff157224 */ /* 0x001fe200078e0a00 */
[----:B------:R-:W-:Y:S01]  /*1ce0*/  SHF.R.U32.HI R22, RZ, 0xa, R20 ;  /* 0x0000000aff167819 */ /* 0x000fe20000011614 */
[----:B------:R2:W-:Y:S03]  /*1cf0*/  STL.128 [R1+0xf0], RZ ;  /* 0x0000f0ff01007387 */ /* 0x0005e60000100c00 */
[----:B------:R-:W-:Y:S01]  /*1d00*/  PRMT R20, R21, 0x7710, RZ ;  /* 0x0000771015147816 */ /* 0x000fe200000000ff */
[----:B------:R2:W-:Y:S01]  /*1d10*/  STL.128 [R1+0x1d0], RZ ;  /* 0x0001d0ff01007387 */ /* 0x0005e20000100c00 */
[----:B------:R-:W-:Y:S02]  /*1d20*/  PRMT R24, R22, 0x9910, RZ ;  /* 0x0000991016187816 */ /* 0x000fe400000000ff */
[----:B------:R-:W-:Y:S01]  /*1d30*/  IADD3 R20, PT, PT, R20, R93, RZ ;  /* 0x0000005d14147210 */ /* 0x000fe20007ffe0ff */
[----:B------:R2:W-:Y:S03]  /*1d40*/  STL.128 [R1+0x2b0], RZ ;  /* 0x0002b0ff01007387 */ /* 0x0005e60000100c00 */
[----:B------:R-:W-:Y:S01]  /*1d50*/  LOP3.LUT R21, R20, 0xfe, RZ, 0xc0, !PT ;  /* 0x000000fe14157812 */ /* 0x000fe200078ec0ff */
[----:B------:R2:W-:Y:S01]  /*1d60*/  STL.128 [R1+0x20], RZ ;  /* 0x000020ff01007387 */ /* 0x0005e20000100c00 */
[----:B------:R-:W-:-:S02]  /*1d70*/  IMAD R20, R24, 0xe, RZ ;  /* 0x0000000e18147824 */ /* 0x000fc400078e02ff */
[----:B------:R-:W-:Y:S01]  /*1d80*/  LEA.HI R21, R21, R0, RZ, 0x1f ;  /* 0x0000000015157211 */ /* 0x000fe200078ff8ff */
[----:B------:R2:W-:Y:S01]  /*1d90*/  STL.128 [R1+0x100], RZ ;  /* 0x000100ff01007387 */ /* 0x0005e20000100c00 */
[----:B------:R-:W-:Y:S02]  /*1da0*/  LOP3.LUT R0, R22, 0xffff, RZ, 0xc0, !PT ;  /* 0x0000ffff16007812 */ /* 0x000fe400078ec0ff */
[----:B------:R-:W-:Y:S01]  /*1db0*/  IADD3 R20, PT, PT, RZ, -R20, RZ ;  /* 0x80000014ff147210 */ /* 0x000fe20007ffe0ff */
[----:B------:R2:W-:Y:S01]  /*1dc0*/  STL.128 [R1+0x1e0], RZ ;  /* 0x0001e0ff01007387 */ /* 0x0005e20000100c00 */
[----:B------:R-:W-:Y:S02]  /*1dd0*/  LOP3.LUT R21, R21, 0xffff, RZ, 0xc0, !PT ;  /* 0x0000ffff15157812 */ /* 0x000fe400078ec0ff */
[----:B------:R-:W-:Y:S01]  /*1de0*/  PRMT R20, R20, 0x7710, RZ ;  /* 0x0000771014147816 */ /* 0x000fe200000000ff */
[----:B------:R2:W-:Y:S01]  /*1df0*/  STL.128 [R1+0x2c0], RZ ;  /* 0x0002c0ff01007387 */ /* 0x0005e20000100c00 */
[----:B------:R-:W-:-:S02]  /*1e00*/  SHF.R.U32.HI R21, RZ, 0x5, R21 ;  /* 0x00000005ff157819 */ /* 0x000fc40000011615 */
[----:B------:R-:W-:Y:S01]  /*1e10*/  IADD3 R20, PT, PT, R20, R93, RZ ;  /* 0x0000005d14147210 */ /* 0x000fe20007ffe0ff */
[----:B------:R2:W-:Y:S04]  /*1e20*/  STL.128 [R1+0x30], RZ ;  /* 0x000030ff01007387 */ /* 0x0005e80000100c00 */
        /* <DEDUP_REMOVED lines=42> */
[----:B------:R2:W-:Y:S01]  /*20d0*/  STL.128 [R1+0x370], RZ ;  /* 0x000370ff01007387 */ /* 0x0005e20000100c00 */
[----:B------:R-:W-:Y:S05]  /*20e0*/  @P0 BRA `(.L_x_35) ;  /* 0x0000000000640947 */ /* 0x000fea0003800000 */
[----:B------:R-:W-:Y:S01]  /*20f0*/  IADD3 R22, PT, PT, R93, 0xee0, RZ ;  /* 0x00000ee05d167810 */ /* 0x000fe20007ffe0ff */
[----:B------:R-:W-:Y:S01]  /*2100*/  BSSY.RECONVERGENT B1, `(.L_x_36) ;  /* 0x0000016000017945 */ /* 0x000fe20003800200 */
[----:B------:R-:W-:Y:S02]  /*2110*/  MOV R38, RZ ;  /* 0x000000ff00267202 */ /* 0x000fe40000000f00 */
[----:B------:R-:W-:-:S05]  /*2120*/  LOP3.LUT R24, R22, 0xffff, RZ, 0xc0, !PT ;  /* 0x0000ffff16187812 */ /* 0x000fca00078ec0ff */
[----:B------:R-:W-:-:S05]  /*2130*/  IMAD R24, R24, 0x8c1, RZ ;  /* 0x000008c118187824 */ /* 0x000fca00078e02ff */
[----:B------:R-:W-:-:S04]  /*2140*/  SHF.R.U32.HI R24, RZ, 0x12, R24 ;  /* 0x00000012ff187819 */ /* 0x000fc80000011618 */
[----:B------:R-:W-:-:S04]  /*2150*/  IADD3 R37, PT, PT, R24, UR4, RZ ;  /* 0x0000000418257c10 */ /* 0x000fc8000fffe0ff */
[----:B------:R-:W-:-:S13]  /*2160*/  ISETP.GT.U32.AND P0, PT, R37, 0xdf, PT ;  /* 0x000000df2500780c */ /* 0x000fda0003f04070 */
[----:B------:R-:W-:Y:S05]  /*2170*/  @P0 BRA `(.L_x_37) ;  /* 0x0000000000380947 */ /* 0x000fea0003800000 */
        /* <DEDUP_REMOVED lines=14> */
.L_x_37:
[----:B------:R-:W-:Y:S05]  /*2260*/  BSYNC.RECONVERGENT B1 ;  /* 0x0000000000017941 */ /* 0x000fea0003800200 */
.L_x_36:
[----:B-----5:R1:W-:Y:S02]  /*2270*/  STS [R3+0x3b80], R38 ;  /* 0x003b802603007388 */ /* 0x0203e40000000800 */
.L_x_35:
[----:B------:R-:W-:Y:S05]  /*2280*/  BSYNC.RECONVERGENT B0 ;  /* 0x0000000000007941 */ /* 0x000fea0003800200 */
.L_x_34:
[----:B------:R-:W-:Y:S01]  /*2290*/  IMAD R23, R23, 0x25, RZ ;  /* 0x0000002517177824 */ /* 0x000fe200078e02ff */
[C---:B------:R-:W-:Y:S01]  /*22a0*/  PRMT R24, R21.reuse, 0x9910, RZ ;  /* 0x0000991015187816 */ /* 0x040fe200000000ff */
[----:B------:R-:W3:Y:S01]  /*22b0*/  LDCU.64 UR4, c[0x0][0x388] ;  /* 0x00007100ff0477ac */ /* 0x000ee20008000a00 */
[----:B------:R-:W-:Y:S01]  /*22c0*/  LOP3.LUT R21, R21, 0xffff, RZ, 0xc0, !PT ;  /* 0x0000ffff15157812 */ /* 0x000fe200078ec0ff */
[----:B------:R-:W-:Y:S01]  /*22d0*/  IMAD R26, R26, 0x53a, RZ ;  /* 0x0000053a1a1a7824 */ /* 0x000fe200078e02ff */
[----:B------:R-:W-:Y:S01]  /*22e0*/  LOP3.LUT R22, R23, 0xffff, RZ, 0xc0, !PT ;  /* 0x0000ffff17167812 */ /* 0x000fe200078ec0ff */
[----:B------:R-:W-:Y:S01]  /*22f0*/  IMAD R24, R24, 0x31, RZ ;  /* 0x0000003118187824 */ /* 0x000fe200078e02ff */
[----:B------:R-:W4:Y:S01]  /*2300*/  LDC.64 R60, c[0x0][0x388] ;  /* 0x0000e200ff3c7b82 */ /* 0x000f220000000a00 */
[----:B------:R-:W-:Y:S01]  /*2310*/  IMAD R27, R27, 0x53a, RZ ;  /* 0x0000053a1b1b7824 */ /* 0x000fe200078e02ff */
[----:B------:R-:W-:Y:S01]  /*2320*/  SHF.R.U32.HI R22, RZ, 0x8, R22 ;  /* 0x00000008ff167819 */ /* 0x000fe20000011616 */
[----:B------:R-:W-:Y:S01]  /*2330*/  IMAD R31, R31, 0x53a, RZ ;  /* 0x0000053a1f1f7824 */ /* 0x000fe200078e02ff */
[----:B------:R-:W-:Y:S01]  /*2340*/  IADD3 R24, PT, PT, RZ, -R24, RZ ;  /* 0x80000018ff187210 */ /* 0x000fe20007ffe0ff */
[----:B------:R-:W-:Y:S01]  /*2350*/  IMAD R25, R25, 0x53a, RZ ;  /* 0x0000053a19197824 */ /* 0x000fe200078e02ff */
[----:B-1----:R-:W-:Y:S01]  /*2360*/  IADD3 R38, PT, PT, RZ, -R22, RZ ;  /* 0x80000016ff267210 */ /* 0x002fe20007ffe0ff */
[----:B------:R-:W-:Y:S01]  /*2370*/  IMAD R32, R32, 0xa73, RZ ;  /* 0x00000a7320207824 */ /* 0x000fe200078e02ff */
[----:B------:R-:W-:Y:S01]  /*2380*/  SHF.R.U32.HI R26, RZ, 0x10, R26 ;  /* 0x00000010ff1a7819 */ /* 0x000fe2000001161a */
[----:B------:R-:W-:Y:S01]  /*2390*/  IMAD R33, R33, 0xa73, RZ ;  /* 0x00000a7321217824 */ /* 0x000fe200078e02ff */
[----:B------:R-:W-:-:S02]  /*23a0*/  PRMT R38, R38, 0x7710, RZ ;  /* 0x0000771026267816 */ /* 0x000fc400000000ff */
[----:B------:R-:W-:Y:S02]  /*23b0*/  SHF.R.U32.HI R27, RZ, 0x10, R27 ;  /* 0x00000010ff1b7819 */ /* 0x000fe4000001161b */
[----:B------:R-:W-:Y:S02]  /*23c0*/  IADD3 R23, PT, PT, R38, R93, RZ ;  /* 0x0000005d26177210 */ /* 0x000fe40007ffe0ff */
[----:B------:R-:W-:Y:S02]  /*23d0*/  PRMT R26, R26, 0x9910, RZ ;  /* 0x000099101a1a7816 */ /* 0x000fe400000000ff */
[----:B------:R-:W-:Y:S02]  /*23e0*/  LOP3.LUT R23, R23, 0xfe, RZ, 0xc0, !PT ;  /* 0x000000fe17177812 */ /* 0x000fe400078ec0ff */
[----:B------:R-:W-:Y:S02]  /*23f0*/  SHF.R.U32.HI R31, RZ, 0x10, R31 ;  /* 0x00000010ff1f7819 */ /* 0x000fe4000001161f */
[----:B------:R-:W-:-:S02]  /*2400*/  LEA.HI R23, R23, R22, RZ, 0x1f ;  /* 0x0000001617177211 */ /* 0x000fc400078ff8ff */
[----:B------:R-:W-:Y:S02]  /*2410*/  PRMT R22, R24, 0x7710, RZ ;  /* 0x0000771018167816 */ /* 0x000fe400000000ff */
[----:B------:R-:W-:Y:S02]  /*2420*/  LOP3.LUT R23, R23, 0xffff, RZ, 0xc0, !PT ;  /* 0x0000ffff17177812 */ /* 0x000fe400078ec0ff */
[----:B------:R-:W-:Y:S02]  /*2430*/  IADD3 R22, PT, PT, R22, R93, RZ ;  /* 0x0000005d16167210 */ /* 0x000fe40007ffe0ff */
[----:B------:R-:W-:Y:S01]  /*2440*/  SHF.R.U32.HI R24, RZ, 0x2, R23 ;  /* 0x00000002ff187819 */ /* 0x000fe20000011617 */
[----:B------:R-:W-:Y:S01]  /*2450*/  HFMA2 R23, -RZ, RZ, 0, 0 ;  /* 0x00000000ff177431 */ /* 0x000fe200000001ff */
[----:B------:R-:W-:Y:S02]  /*2460*/  LOP3.LUT R22, R22, 0xff, RZ, 0xc0, !PT ;  /* 0x000000ff16167812 */ /* 0x000fe400078ec0ff */
[----:B------:R-:W-:-:S02]  /*2470*/  PRMT R37, R24, 0x9910, RZ ;  /* 0x0000991018257816 */ /* 0x000fc400000000ff */
[----:B------:R-:W-:Y:S02]  /*2480*/  SHF.R.U32.HI R25, RZ, 0x10, R25 ;  /* 0x00000010ff197819 */ /* 0x000fe40000011619 */
[----:B------:R-:W-:Y:S02]  /*2490*/  PRMT R31, R31, 0x9910, RZ ;  /* 0x000099101f1f7816 */ /* 0x000fe400000000ff */
[----:B------:R-:W-:Y:S01]  /*24a0*/  SHF.R.U32.HI R32, RZ, 0x11, R32 ;  /* 0x00000011ff207819 */ /* 0x000fe20000011620 */
[----:B------:R-:W-:Y:S01]  /*24b0*/  IMAD.WIDE.U32 R22, R21, 0x93, R22 ;  /* 0x0000009315167825 */ /* 0x000fe200078e0016 */
[----:B------:R-:W-:Y:S02]  /*24c0*/  MOV R21, R37 ;  /* 0x0000002500157202 */ /* 0x000fe40000000f00 */
[----:B------:R-:W-:Y:S02]  /*24d0*/  PRMT R25, R25, 0x9910, RZ ;  /* 0x0000991019197816 */ /* 0x000fe400000000ff */
[C---:B---3--:R-:W-:Y:S01]  /*24e0*/  LEA R108, P0, R22.reuse, UR4, 0x2 ;  /* 0x00000004166c7c11 */ /* 0x048fe2000f8010ff */
[C---:B------:R-:W-:Y:S01]  /*24f0*/  IMAD R37, R21.reuse, 0x93, RZ ;  /* 0x0000009315257824 */ /* 0x040fe200078e02ff */
[----:B------:R-:W-:Y:S01]  /*2500*/  SHF.R.U32.HI R33, RZ, 0x11, R33 ;  /* 0x00000011ff217819 */ /* 0x000fe20000011621 */
[----:B------:R-:W-:Y:S01]  /*2510*/  IMAD R21, R21, 0x7, RZ ;  /* 0x0000000715157824 */ /* 0x000fe200078e02ff */
[----:B------:R-:W-:Y:S01]  /*2520*/  LEA.HI.X R109, R22, UR5, R23, 0x2, P0 ;  /* 0x00000005166d7c11 */ /* 0x000fe200080f1417 */
[----:B------:R-:W-:Y:S01]  /*2530*/  IMAD R25, R25, 0x93, RZ ;  /* 0x0000009319197824 */ /* 0x000fe200078e02ff */
[----:B------:R-:W-:-:S02]  /*2540*/  IADD3 R22, PT, PT, R37, 0x24c, RZ ;  /* 0x0000024c25167810 */ /* 0x000fc40007ffe0ff */
[C---:B------:R-:W-:Y:S02]  /*2550*/  IADD3 R23, PT, PT, R37.reuse, 0x93, RZ ;  /* 0x0000009325177810 */ /* 0x040fe40007ffe0ff */
[C---:B------:R-:W-:Y:S02]  /*2560*/  IADD3 R38, PT, PT, R37.reuse, 0x2df, RZ ;  /* 0x000002df25267810 */ /* 0x040fe40007ffe0ff */
[C---:B0-----:R-:W-:Y:S02]  /*2570*/  IADD3 R39, PT, PT, R37.reuse, 0x126, RZ ;  /* 0x0000012625277810 */ /* 0x041fe40007ffe0ff */
[C---:B------:R-:W-:Y:S02]  /*2580*/  IADD3 R40, PT, PT, R37.reuse, 0x372, RZ ;  /* 0x0000037225287810 */ /* 0x040fe40007ffe0ff */
[----:B------:R-:W-:Y:S02]  /*2590*/  IADD3 R37, PT, PT, R37, 0x1b9, RZ ;  /* 0x000001b925257810 */ /* 0x000fe40007ffe0ff */
[----:B------:R-:W-:-:S02]  /*25a0*/  LOP3.LUT R22, R22, 0xffff, RZ, 0xc0, !PT ;  /* 0x0000ffff16167812 */ /* 0x000fc400078ec0ff */
[----:B------:R-:W-:Y:S02]  /*25b0*/  LOP3.LUT R23, R23, 0xffff, RZ, 0xc0, !PT ;  /* 0x0000ffff17177812 */ /* 0x000fe400078ec0ff */
[----:B------:R-:W-:Y:S02]  /*25c0*/  LOP3.LUT R38, R38, 0xffff, RZ, 0xc0, !PT ;  /* 0x0000ffff26267812 */ /* 0x000fe400078ec0ff */
[----:B------:R-:W-:Y:S02]  /*25d0*/  LOP3.LUT R39, R39, 0xffff, RZ, 0xc0, !PT ;  /* 0x0000ffff27277812 */ /* 0x000fe400078ec0ff */
[----:B------:R-:W-:Y:S02]  /*25e0*/  LOP3.LUT R40, R40, 0xffff, RZ, 0xc0, !PT ;  /* 0x0000ffff28287812 */ /* 0x000fe400078ec0ff */
[----:B------:R-:W-:Y:S02]  /*25f0*/  LOP3.LUT R41, R37, 0xffff, RZ, 0xc0, !PT ;  /* 0x0000ffff25297812 */ /* 0x000fe400078ec0ff */
[----:B------:R-:W-:-:S02]  /*2600*/  SHF.R.U32.HI R22, RZ, 0xa, R22 ;  /* 0x0000000aff167819 */ /* 0x000fc40000011616 */
[----:B------:R-:W-:Y:S02]  /*2610*/  SHF.R.U32.HI R23, RZ, 0xa, R23 ;  /* 0x0000000aff177819 */ /* 0x000fe40000011617 */
[----:B------:R-:W-:Y:S02]  /*2620*/  SHF.R.U32.HI R37, RZ, 0xa, R38 ;  /* 0x0000000aff257819 */ /* 0x000fe40000011626 */
[----:B------:R-:W-:Y:S02]  /*2630*/  SHF.R.U32.HI R38, RZ, 0xa, R39 ;  /* 0x0000000aff267819 */ /* 0x000fe40000011627 */
[----:B------:R-:W-:Y:S02]  /*2640*/  SHF.R.U32.HI R39, RZ, 0xa, R40 ;  /* 0x0000000aff277819 */ /* 0x000fe40000011628 */
[----:B------:R-:W-:Y:S02]  /*2650*/  SHF.R.U32.HI R40, RZ, 0xa, R41 ;  /* 0x0000000aff287819 */ /* 0x000fe40000011629 */
[----:B------:R-:W-:-:S02]  /*2660*/  PRMT R22, R22, 0x9910, RZ ;  /* 0x0000991016167816 */ /* 0x000fc400000000ff */
[----:B------:R-:W-:Y:S02]  /*2670*/  PRMT R23, R23, 0x9910, RZ ;  /* 0x0000991017177816 */ /* 0x000fe400000000ff */
[----:B------:R-:W-:Y:S01]  /*2680*/  PRMT R37, R37, 0x9910, RZ ;  /* 0x0000991025257816 */ /* 0x000fe200000000ff */
[----:B------:R-:W-:Y:S01]  /*2690*/  IMAD R22, R22, 0x7, RZ ;  /* 0x0000000716167824 */ /* 0x000fe200078e02ff */
[----:B------:R-:W-:Y:S01]  /*26a0*/  PRMT R38, R38, 0x9910, RZ ;  /* 0x0000991026267816 */ /* 0x000fe200000000ff */
[----:B------:R-:W-:Y:S01]  /*26b0*/  IMAD R23, R23, 0x7, RZ ;  /* 0x0000000717177824 */ /* 0x000fe200078e02ff */
[----:B------:R-:W-:Y:S01]  /*26c0*/  PRMT R39, R39, 0x9910, RZ ;  /* 0x0000991027277816 */ /* 0x000fe200000000ff */
[----:B------:R-:W-:Y:S01]  /*26d0*/  IMAD R37, R37, 0x7, RZ ;  /* 0x0000000725257824 */ /* 0x000fe200078e02ff */
[----:B------:R-:W-:Y:S01]  /*26e0*/  PRMT R40, R40, 0x9910, RZ ;  /* 0x0000991028287816 */ /* 0x000fe200000000ff */
[----:B------:R-:W-:Y:S01]  /*26f0*/  IMAD R38, R38, 0x7, RZ ;  /* 0x0000000726267824 */ /* 0x000fe200078e02ff */
[----:B------:R-:W-:Y:S01]  /*2700*/  IADD3 R22, PT, PT, RZ, -R22, RZ ;  /* 0x80000016ff167210 */ /* 0x000fe20007ffe0ff */
[----:B------:R-:W-:Y:S01]  /*2710*/  IMAD R39, R39, 0x7, RZ ;  /* 0x0000000727277824 */ /* 0x000fe200078e02ff */
[----:B------:R-:W-:Y:S01]  /*2720*/  IADD3 R41, PT, PT, RZ, -R23, RZ ;  /* 0x80000017ff297210 */ /* 0x000fe20007ffe0ff */
[----:B------:R-:W-:Y:S01]  /*2730*/  IMAD R40, R40, 0x7, RZ ;  /* 0x0000000728287824 */ /* 0x000fe200078e02ff */
[----:B------:R-:W-:-:S02]  /*2740*/  IADD3 R42, PT, PT, RZ, -R37, RZ ;  /* 0x80000025ff2a7210 */ /* 0x000fc40007ffe0ff */
[----:B------:R-:W-:Y:S02]  /*2750*/  IADD3 R38, PT, PT, RZ, -R38, RZ ;  /* 0x80000026ff267210 */ /* 0x000fe40007ffe0ff */
[----:B------:R-:W-:Y:S02]  /*2760*/  IADD3 R43, PT, PT, RZ, -R39, RZ ;  /* 0x80000027ff2b7210 */ /* 0x000fe40007ffe0ff */
[----:B------:R-:W-:Y:S02]  /*2770*/  IADD3 R40, PT, PT, RZ, -R40, RZ ;  /* 0x80000028ff287210 */ /* 0x000fe40007ffe0ff */
[----:B------:R-:W-:Y:S02]  /*2780*/  PRMT R23, R22, 0x7710, RZ ;  /* 0x0000771016177816 */ /* 0x000fe400000000ff */
[----:B------:R-:W-:Y:S02]  /*2790*/  PRMT R37, R41, 0x7710, RZ ;  /* 0x0000771029257816 */ /* 0x000fe400000000ff */
[----:B------:R-:W-:-:S02]  /*27a0*/  PRMT R39, R42, 0x7710, RZ ;  /* 0x000077102a277816 */ /* 0x000fc400000000ff */
[----:B------:R-:W-:Y:S02]  /*27b0*/  PRMT R41, R38, 0x7710, RZ ;  /* 0x0000771026297816 */ /* 0x000fe400000000ff */
[----:B------:R-:W-:Y:S02]  /*27c0*/  PRMT R43, R43, 0x7710, RZ ;  /* 0x000077102b2b7816 */ /* 0x000fe400000000ff */
[----:B------:R-:W-:Y:S01]  /*27d0*/  PRMT R45, R40, 0x7710, RZ ;  /* 0x00007710282d7816 */ /* 0x000fe200000000ff */
[----:B------:R-:W-:Y:S01]  /*27e0*/  HFMA2 R40, -RZ, RZ, 0, 4.17232513427734375e-07 ;  /* 0x00000007ff287431 */ /* 0x000fe200000001ff */
[C---:B------:R-:W-:Y:S01]  /*27f0*/  IADD3 R22, PT, PT, R24.reuse, R23, RZ ;  /* 0x0000001718167210 */ /* 0x040fe20007ffe0ff */
[C---:B------:R-:W-:Y:S01]  /*2800*/  IMAD.IADD R23, R24.reuse, 0x1, R37 ;  /* 0x0000000118177824 */ /* 0x040fe200078e0225 */
[C---:B------:R-:W-:Y:S02]  /*2810*/  IADD3 R37, PT, PT, R24.reuse, R39, RZ ;  /* 0x0000002718257210 */ /* 0x040fe40007ffe0ff */
[----:B------:R-:W-:-:S02]  /*2820*/  IADD3 R38, PT, PT, R24, R41, RZ ;  /* 0x0000002918267210 */ /* 0x000fc40007ffe0ff */
[C---:B------:R-:W-:Y:S02]  /*2830*/  IADD3 R39, PT, PT, R24.reuse, R43, RZ ;  /* 0x0000002b18277210 */ /* 0x040fe40007ffe0ff */
[----:B------:R-:W-:Y:S02]  /*2840*/  IADD3 R24, PT, PT, R24, R45, RZ ;  /* 0x0000002d18187210 */ /* 0x000fe40007ffe0ff */
[----:B------:R-:W-:Y:S02]  /*2850*/  PRMT R22, R22, 0x9910, RZ ;  /* 0x0000991016167816 */ /* 0x000fe400000000ff */
[----:B------:R-:W-:Y:S02]  /*2860*/  PRMT R23, R23, 0x9910, RZ ;  /* 0x0000991017177816 */ /* 0x000fe400000000ff */
[----:B------:R-:W-:Y:S02]  /*2870*/  PRMT R41, R37, 0x9910, RZ ;  /* 0x0000991025297816 */ /* 0x000fe400000000ff */
[----:B------:R-:W-:-:S02]  /*2880*/  PRMT R42, R38, 0x9910, RZ ;  /* 0x00009910262a7816 */ /* 0x000fc400000000ff */
[----:B------:R-:W-:Y:S02]  /*2890*/  PRMT R43, R39, 0x9910, RZ ;  /* 0x00009910272b7816 */ /* 0x000fe400000000ff */
[----:B------:R-:W-:Y:S02]  /*28a0*/  PRMT R44, R24, 0x9910, RZ ;  /* 0x00009910182c7816 */ /* 0x000fe400000000ff */
[----:B------:R-:W-:Y:S02]  /*28b0*/  MOV R24, R22 ;  /* 0x0000001600187202 */ /* 0x000fe40000000f00 */
[----:B------:R-:W-:Y:S02]  /*28c0*/  MOV R37, R23 ;  /* 0x0000001700257202 */ /* 0x000fe40000000f00 */
[----:B------:R-:W-:Y:S01]  /*28d0*/  MOV R38, R41 ;  /* 0x0000002900267202 */ /* 0x000fe20000000f00 */
[----:B------:R-:W-:Y:S01]  /*28e0*/  IMAD R24, R24, R40, 0x1c ;  /* 0x0000001c18187424 */ /* 0x000fe200078e0228 */
[----:B------:R-:W-:Y:S01]  /*28f0*/  MOV R39, R42 ;  /* 0x0000002a00277202 */ /* 0x000fe20000000f00 */
[-C--:B------:R-:W-:Y:S01]  /*2900*/  IMAD R37, R37, R40.reuse, 0x7 ;  /* 0x0000000725257424 */ /* 0x080fe200078e0228 */
[----:B------:R-:W-:Y:S01]  /*2910*/  MOV R23, R43 ;  /* 0x0000002b00177202 */ /* 0x000fe20000000f00 */
[----:B------:R-:W-:Y:S01]  /*2920*/  IMAD R38, R38, R40, 0x23 ;  /* 0x0000002326267424 */ /* 0x000fe200078e0228 */
[----:B------:R-:W-:Y:S01]  /*2930*/  MOV R22, R44 ;  /* 0x0000002c00167202 */ /* 0x000fe20000000f00 */
[-C--:B------:R-:W-:Y:S01]  /*2940*/  IMAD R39, R39, R40.reuse, 0xe ;  /* 0x0000000e27277424 */ /* 0x080fe200078e0228 */
[----:B------:R-:W-:Y:S01]  /*2950*/  IADD3 R21, PT, PT, RZ, -R21, RZ ;  /* 0x80000015ff157210 */ /* 0x000fe20007ffe0ff */
[-C--:B------:R-:W-:Y:S01]  /*2960*/  IMAD R23, R23, R40.reuse, 0x2a ;  /* 0x0000002a17177424 */ /* 0x080fe200078e0228 */
[----:B------:R-:W-:Y:S01]  /*2970*/  PRMT R41, R32, 0x9910, RZ ;  /* 0x0000991020297816 */ /* 0x000fe200000000ff */
[----:B------:R-:W-:Y:S01]  /*2980*/  IMAD R22, R22, R40, 0x15 ;  /* 0x0000001516167424 */ /* 0x000fe200078e0228 */
[----:B------:R-:W-:-:S02]  /*2990*/  PRMT R40, R27, 0x9910, RZ ;  /* 0x000099101b287816 */ /* 0x000fc400000000ff */
[----:B------:R-:W-:Y:S02]  /*29a0*/  MOV R27, R26 ;  /* 0x0000001a001b7202 */ /* 0x000fe40000000f00 */
[----:B------:R-:W-:Y:S02]  /*29b0*/  PRMT R26, R21, 0x7710, RZ ;  /* 0x00007710151a7816 */ /* 0x000fe400000000ff */
[----:B------:R-:W-:Y:S02]  /*29c0*/  PRMT R42, R33, 0x9910, RZ ;  /* 0x00009910212a7816 */ /* 0x000fe400000000ff */
[----:B------:R-:W-:Y:S01]  /*29d0*/  IADD3 R21, PT, PT, R26, R93, RZ ;  /* 0x0000005d1a157210 */ /* 0x000fe20007ffe0ff */
[----:B------:R-:W-:Y:S01]  /*29e0*/  IMAD R26, R31, 0x93, RZ ;  /* 0x000000931f1a7824 */ /* 0x000fe200078e02ff */
[----:B------:R-:W-:Y:S02]  /*29f0*/  MOV R32, R40 ;  /* 0x0000002800207202 */ /* 0x000fe40000000f00 */
[----:B------:R-:W-:-:S02]  /*2a00*/  MOV R33, R41 ;  /* 0x0000002900217202 */ /* 0x000fc40000000f00 */
[----:B------:R-:W-:Y:S01]  /*2a10*/  LOP3.LUT R31, R26, 0xffff, RZ, 0xc0, !PT ;  /* 0x0000ffff1a1f7812 */ /* 0x000fe200078ec0ff */
[----:B------:R-:W-:Y:S01]  /*2a20*/  IMAD R26, R27, 0x93, RZ ;  /* 0x000000931b1a7824 */ /* 0x000fe200078e02ff */
[----:B------:R-:W-:Y:S01]  /*2a30*/  LOP3.LUT R25, R25, 0xffff, RZ, 0xc0, !PT ;  /* 0x0000ffff19197812 */ /* 0x000fe200078ec0ff */
[----:B------:R-:W-:Y:S01]  /*2a40*/  IMAD R27, R32, 0x93, RZ ;  /* 0x00000093201b7824 */ /* 0x000fe200078e02ff */
[----:B------:R-:W-:Y:S01]  /*2a50*/  LOP3.LUT R21, R21, 0xff, RZ, 0xc0, !PT ;  /* 0x000000ff15157812 */ /* 0x000fe200078ec0ff */
[----:B------:R-:W-:Y:S01]  /*2a60*/  IMAD R32, R33, 0x93, RZ ;  /* 0x0000009321207824 */ /* 0x000fe200078e02ff */
[----:B------:R-:W-:Y:S02]  /*2a70*/  LOP3.LUT R24, R24, 0xff, RZ, 0xc0, !PT ;  /* 0x000000ff18187812 */ /* 0x000fe400078ec0ff */
[----:B------:R-:W-:Y:S02]  /*2a80*/  LOP3.LUT R26, R26, 0xffff, RZ, 0xc0, !PT ;  /* 0x0000ffff1a1a7812 */ /* 0x000fe400078ec0ff */
[----:B------:R-:W-:-:S02]  /*2a90*/  IADD3 R25, PT, PT, R24, R25, R21 ;  /* 0x0000001918197210 */ /* 0x000fc40007ffe015 */
[----:B------:R-:W-:Y:S02]  /*2aa0*/  IADD3 R31, PT, PT, R24, R31, R21 ;  /* 0x0000001f181f7210 */ /* 0x000fe40007ffe015 */
[----:B------:R-:W-:Y:S01]  /*2ab0*/  LOP3.LUT R24, R37, 0xff, RZ, 0xc0, !PT ;  /* 0x000000ff25187812 */ /* 0x000fe200078ec0ff */
[----:B----4-:R-:W-:Y:S01]  /*2ac0*/  IMAD.WIDE.U32 R106, R25, 0x4, R60 ;  /* 0x00000004196a7825 */ /* 0x010fe200078e003c */
[----:B------:R-:W-:Y:S02]  /*2ad0*/  LOP3.LUT R32, R32, 0xffff, RZ, 0xc0, !PT ;  /* 0x0000ffff20207812 */ /* 0x000fe400078ec0ff */
[C-C-:B------:R-:W-:Y:S01]  /*2ae0*/  IADD3 R105, PT, PT, R24.reuse, R26, R21.reuse ;  /* 0x0000001a18697210 */ /* 0x140fe20007ffe015 */
[----:B------:R-:W-:Y:S01]  /*2af0*/  IMAD R26, R29, 0x53a, RZ ;  /* 0x0000053a1d1a7824 */ /* 0x000fe200078e02ff */
[----:B------:R-:W-:Y:S01]  /*2b00*/  IADD3 R65, PT, PT, R24, R32, R21 ;  /* 0x0000002018417210 */ /* 0x000fe20007ffe015 */
[----:B------:R-:W-:Y:S01]  /*2b10*/  IMAD R29, R34, 0xa73, RZ ;  /* 0x00000a73221d7824 */ /* 0x000fe200078e02ff */
[----:B------:R-:W-:Y:S01]  /*2b20*/  MOV R40, R42 ;  /* 0x0000002a00287202 */ /* 0x000fe20000000f00 */
[----:B------:R-:W-:Y:S01]  /*2b30*/  IMAD R24, R28, 0x53a, RZ ;  /* 0x0000053a1c187824 */ /* 0x000fe200078e02ff */
[----:B------:R-:W-:Y:S01]  /*2b40*/  SHF.R.U32.HI R26, RZ, 0x10, R26 ;  /* 0x00000010ff1a7819 */ /* 0x000fe2000001161a */
[----:B------:R-:W-:Y:S01]  /*2b50*/  IMAD R28, R30, 0x53a, RZ ;  /* 0x0000053a1e1c7824 */ /* 0x000fe200078e02ff */
[----:B------:R-:W-:Y:S01]  /*2b60*/  SHF.R.U32.HI R29, RZ, 0x11, R29 ;  /* 0x00000011ff1d7819 */ /* 0x000fe2000001161d */
[----:B------:R-:W-:Y:S01]  /*2b70*/  IMAD R30, R35, 0xa73, RZ ;  /* 0x00000a73231e7824 */ /* 0x000fe200078e02ff */
[----:B------:R-:W-:Y:S01]  /*2b80*/  SHF.R.U32.HI R24, RZ, 0x10, R24 ;  /* 0x00000010ff187819 */ /* 0x000fe20000011618 */
[----:B------:R-:W-:Y:S01]  /*2b90*/  IMAD R32, R36, 0xa73, RZ ;  /* 0x00000a7324207824 */ /* 0x000fe200078e02ff */
[----:B------:R-:W-:Y:S01]  /*2ba0*/  SHF.R.U32.HI R28, RZ, 0x10, R28 ;  /* 0x00000010ff1c7819 */ /* 0x000fe2000001161c */
[----:B------:R-:W-:Y:S01]  /*2bb0*/  IMAD R33, R40, 0x93, RZ ;  /* 0x0000009328217824 */ /* 0x000fe200078e02ff */
[----:B------:R-:W-:Y:S01]  /*2bc0*/  PRMT R29, R29, 0x9910, RZ ;  /* 0x000099101d1d7816 */ /* 0x000fe200000000ff */
[--C-:B------:R-:W-:Y:S01]  /*2bd0*/  IMAD.WIDE.U32 R104, R105, 0x4, R60.reuse ;  /* 0x0000000469687825 */ /* 0x100fe200078e003c */
[----:B------:R-:W-:Y:S01]  /*2be0*/  PRMT R24, R24, 0x9910, RZ ;  /* 0x0000991018187816 */ /* 0x000fe200000000ff */
[----:B------:R-:W3:Y:S01]  /*2bf0*/  LDG.E.CONSTANT R36, desc[UR10][R108.64+0x4980] ;  /* 0x0049800a6c247981 */ /* 0x000ee2000c1e9900 */
[----:B------:R-:W-:Y:S01]  /*2c00*/  PRMT R34, R28, 0x9910, RZ ;  /* 0x000099101c227816 */ /* 0x000fe200000000ff */
[----:B------:R-:W-:Y:S01]  /*2c10*/  IMAD.WIDE.U32 R94, R31, 0x4, R60 ;  /* 0x000000041f5e7825 */ /* 0x000fe200078e003c */
[----:B------:R-:W-:-:S02]  /*2c20*/  MOV R28, R29 ;  /* 0x0000001d001c7202 */ /* 0x000fc40000000f00 */
[----:B------:R-:W-:Y:S01]  /*2c30*/  SHF.R.U32.HI R30, RZ, 0x11, R30 ;  /* 0x00000011ff1e7819 */ /* 0x000fe2000001161e */
[----:B------:R-:W-:Y:S01]  /*2c40*/  IMAD R24, R24, 0x93, RZ ;  /* 0x0000009318187824 */ /* 0x000fe200078e02ff */
[----:B------:R-:W-:Y:S01]  /*2c50*/  SHF.R.U32.HI R32, RZ, 0x11, R32 ;  /* 0x00000011ff207819 */ /* 0x000fe20000011620 */
[----:B------:R-:W-:Y:S01]  /*2c60*/  IMAD R28, R28, 0x93, RZ ;  /* 0x000000931c1c7824 */ /* 0x000fe200078e02ff */
[----:B------:R-:W-:Y:S01]  /*2c70*/  PRMT R26, R26, 0x9910, RZ ;  /* 0x000099101a1a7816 */ /* 0x000fe200000000ff */
[----:B------:R-:W-:Y:S01]  /*2c80*/  IMAD.WIDE.U32 R64, R65, 0x4, R60 ;  /* 0x0000000441407825 */ /* 0x000fe200078e003c */
[----:B------:R-:W-:Y:S02]  /*2c90*/  PRMT R30, R30, 0x9910, RZ ;  /* 0x000099101e1e7816 */ /* 0x000fe400000000ff */
[----:B------:R-:W-:Y:S02]  /*2ca0*/  PRMT R35, R32, 0x9910, RZ ;  /* 0x0000991020237816 */ /* 0x000fe400000000ff */
[----:B------:R-:W-:Y:S01]  /*2cb0*/  MOV R29, R26 ;  /* 0x0000001a001d7202 */ /* 0x000fe20000000f00 */
[----:B------:R-:W4:Y:S01]  /*2cc0*/  LDG.E.CONSTANT R40, desc[UR10][R64.64] ;  /* 0x0000000a40287981 */ /* 0x000f22000c1e9900 */
[----:B------:R-:W-:-:S02]  /*2cd0*/  MOV R32, R34 ;  /* 0x0000002200207202 */ /* 0x000fc40000000f00 */
[----:B------:R-:W-:Y:S02]  /*2ce0*/  LOP3.LUT R26, R24, 0xffff, RZ, 0xc0, !PT ;  /* 0x0000ffff181a7812 */ /* 0x000fe400078ec0ff */
[----:B------:R-:W-:Y:S02]  /*2cf0*/  MOV R34, R30 ;  /* 0x0000001e00227202 */ /* 0x000fe40000000f00 */
[----:B------:R-:W-:Y:S02]  /*2d00*/  LOP3.LUT R24, R39, 0xff, RZ, 0xc0, !PT ;  /* 0x000000ff27187812 */ /* 0x000fe400078ec0ff */
[----:B------:R-:W-:Y:S01]  /*2d10*/  LOP3.LUT R30, R28, 0xffff, RZ, 0xc0, !PT ;  /* 0x0000ffff1c1e7812 */ /* 0x000fe200078ec0ff */
[----:B------:R-:W-:Y:S01]  /*2d20*/  IMAD R28, R29, 0x93, RZ ;  /* 0x000000931d1c7824 */ /* 0x000fe200078e02ff */
[--C-:B------:R-:W-:Y:S01]  /*2d30*/  IADD3 R101, PT, PT, R24, R26, R21.reuse ;  /* 0x0000001a18657210 */ /* 0x100fe20007ffe015 */
[----:B------:R-:W-:Y:S01]  /*2d40*/  IMAD R29, R32, 0x93, RZ ;  /* 0x00000093201d7824 */ /* 0x000fe200078e02ff */
[----:B------:R-:W-:Y:S01]  /*2d50*/  IADD3 R57, PT, PT, R24, R30, R21 ;  /* 0x0000001e18397210 */ /* 0x000fe20007ffe015 */
[----:B------:R-:W-:Y:S01]  /*2d60*/  IMAD R26, R34, 0x93, RZ ;  /* 0x00000093221a7824 */ /* 0x000fe200078e02ff */
[----:B------:R-:W-:Y:S01]  /*2d70*/  LOP3.LUT R27, R27, 0xffff, RZ, 0xc0, !PT ;  /* 0x0000ffff1b1b7812 */ /* 0x000fe200078ec0ff */
[----:B------:R-:W-:Y:S01]  /*2d80*/  IMAD R30, R35, 0x93, RZ ;  /* 0x00000093231e7824 */ /* 0x000fe200078e02ff */
[----:B------:R-:W-:Y:S01]  /*2d90*/  LOP3.LUT R38, R38, 0xff, RZ, 0xc0, !PT ;  /* 0x000000ff26267812 */ /* 0x000fe200078ec0ff */
[----:B------:R-:W-:Y:S01]  /*2da0*/  IMAD.WIDE.U32 R100, R101, 0x4, R60 ;  /* 0x0000000465647825 */ /* 0x000fe200078e003c */
[----:B------:R-:W-:-:S02]  /*2db0*/  LOP3.LUT R33, R33, 0xffff, RZ, 0xc0, !PT ;  /* 0x0000ffff21217812 */ /* 0x000fc400078ec0ff */
[----:B------:R-:W-:Y:S01]  /*2dc0*/  LOP3.LUT R28, R28, 0xffff, RZ, 0xc0, !PT ;  /* 0x0000ffff1c1c7812 */ /* 0x000fe200078ec0ff */
[----:B------:R-:W-:Y:S01]  /*2dd0*/  IMAD.WIDE.U32 R56, R57, 0x4, R60 ;  /* 0x0000000439387825 */ /* 0x000fe200078e003c */
[----:B------:R-:W-:Y:S02]  /*2de0*/  LOP3.LUT R29, R29, 0xffff, RZ, 0xc0, !PT ;  /* 0x0000ffff1d1d7812 */ /* 0x000fe400078ec0ff */
[----:B------:R-:W-:Y:S02]  /*2df0*/  LOP3.LUT R24, R23, 0xff, RZ, 0xc0, !PT ;  /* 0x000000ff17187812 */ /* 0x000fe400078ec0ff */
[----:B------:R-:W-:Y:S01]  /*2e00*/  LOP3.LUT R26, R26, 0xffff, RZ, 0xc0, !PT ;  /* 0x0000ffff1a1a7812 */ /* 0x000fe200078ec0ff */
[----:B------:R-:W5:Y:S01]  /*2e10*/  LDG.E.CONSTANT R44, desc[UR10][R56.64] ;  /* 0x0000000a382c7981 */ /* 0x000f62000c1e9900 */
[----:B------:R-:W-:Y:S02]  /*2e20*/  LOP3.LUT R22, R22, 0xff, RZ, 0xc0, !PT ;  /* 0x000000ff16167812 */ /* 0x000fe400078ec0ff */
[----:B------:R-:W-:-:S02]  /*2e30*/  LOP3.LUT R30, R30, 0xffff, RZ, 0xc0, !PT ;  /* 0x0000ffff1e1e7812 */ /* 0x000fc400078ec0ff */
[C-C-:B------:R-:W-:Y:S02]  /*2e40*/  IADD3 R27, PT, PT, R38.reuse, R27, R21.reuse ;  /* 0x0000001b261b7210 */ /* 0x140fe40007ffe015 */
[--C-:B------:R-:W-:Y:S02]  /*2e50*/  IADD3 R33, PT, PT, R38, R33, R21.reuse ;  /* 0x0000002126217210 */ /* 0x100fe40007ffe015 */
[C---:B------:R-:W-:Y:S01]  /*2e60*/  IADD3 R99, PT, PT, R24.reuse, R28, R21 ;  /* 0x0000001c18637210 */ /* 0x040fe20007ffe015 */
[----:B------:R-:W-:Y:S01]  /*2e70*/  IMAD.WIDE.U32 R102, R27, 0x4, R60 ;  /* 0x000000041b667825 */ /* 0x000fe200078e003c */
[--C-:B------:R-:W-:Y:S01]  /*2e80*/  IADD3 R59, PT, PT, R24, R26, R21.reuse ;  /* 0x0000001a183b7210 */ /* 0x100fe20007ffe015 */
[----:B------:R-:W2:Y:S01]  /*2e90*/  LDG.E.CONSTANT R38, desc[UR10][R94.64] ;  /* 0x0000000a5e267981 */ /* 0x000ea2000c1e9900 */
[C---:B------:R-:W-:Y:S01]  /*2ea0*/  IADD3 R29, PT, PT, R22.reuse, R29, R21 ;  /* 0x0000001d161d7210 */ /* 0x040fe20007ffe015 */
[----:B------:R-:W-:Y:S01]  /*2eb0*/  IMAD.WIDE.U32 R98, R99, 0x4, R60 ;  /* 0x0000000463627825 */ /* 0x000fe200078e003c */
[----:B------:R-:W-:Y:S01]  /*2ec0*/  IADD3 R21, PT, PT, R22, R30, R21 ;  /* 0x0000001e16157210 */ /* 0x000fe20007ffe015 */
[----:B------:R-:W2:Y:S02]  /*2ed0*/  LDG.E.CONSTANT R24, desc[UR10][R106.64] ;  /* 0x0000000a6a187981 */ /* 0x000ea4000c1e9900 */
[----:B------:R-:W-:-:S02]  /*2ee0*/  IMAD.WIDE.U32 R96, R29, 0x4, R60 ;  /* 0x000000041d607825 */ /* 0x000fc400078e003c */
[----:B------:R-:W2:Y:S02]  /*2ef0*/  LDG.E.CONSTANT R26, desc[UR10][R104.64] ;  /* 0x0000000a681a7981 */ /* 0x000ea4000c1e9900 */
[--C-:B------:R-:W-:Y:S02]  /*2f00*/  IMAD.WIDE.U32 R62, R33, 0x4, R60.reuse ;  /* 0x00000004213e7825 */ /* 0x100fe400078e003c */
[----:B------:R-:W2:Y:S02]  /*2f10*/  LDG.E.CONSTANT R28, desc[UR10][R102.64] ;  /* 0x0000000a661c7981 */ /* 0x000ea4000c1e9900 */
[--C-:B------:R-:W-:Y:S02]  /*2f20*/  IMAD.WIDE.U32 R58, R59, 0x4, R60.reuse ;  /* 0x000000043b3a7825 */ /* 0x100fe400078e003c */
[----:B------:R-:W2:Y:S02]  /*2f30*/  LDG.E.CONSTANT R30, desc[UR10][R100.64] ;  /* 0x0000000a641e7981 */ /* 0x000ea4000c1e9900 */
[----:B------:R-:W-:-:S02]  /*2f40*/  IMAD.WIDE.U32 R60, R21, 0x4, R60 ;  /* 0x00000004153c7825 */ /* 0x000fc400078e003c */
[----:B------:R-:W2:Y:S04]  /*2f50*/  LDG.E.CONSTANT R32, desc[UR10][R98.64] ;  /* 0x0000000a62207981 */ /* 0x000ea8000c1e9900 */
[----:B------:R-:W2:Y:S04]  /*2f60*/  LDG.E.CONSTANT R34, desc[UR10][R96.64] ;  /* 0x0000000a60227981 */ /* 0x000ea8000c1e9900 */
[----:B------:R-:W2:Y:S04]  /*2f70*/  LDG.E.CONSTANT R42, desc[UR10][R62.64] ;  /* 0x0000000a3e2a7981 */ /* 0x000ea8000c1e9900 */
[----:B------:R-:W2:Y:S04]  /*2f80*/  LDG.E.CONSTANT R46, desc[UR10][R58.64] ;  /* 0x0000000a3a2e7981 */ /* 0x000ea8000c1e9900 */
[----:B------:R-:W2:Y:S04]  /*2f90*/  LDG.E.CONSTANT R22, desc[UR10][R108.64] ;  /* 0x0000000a6c167981 */ /* 0x000ea8000c1e9900 */
[----:B------:R-:W2:Y:S01]  /*2fa0*/  LDG.E.CONSTANT R48, desc[UR10][R60.64] ;  /* 0x0000000a3c307981 */ /* 0x000ea2000c1e9900 */
[----:B------:R-:W-:-:S04]  /*2fb0*/  UIADD3 UR7, UPT, UPT, UR7, 0x3c54, URZ ;  /* 0x00003c5407077890 */ /* 0x000fc8000fffe0ff */
[----:B------:R-:W-:-:S06]  /*2fc0*/  ULEA UR7, UR8, UR7, 0x18 ;  /* 0x0000000708077291 */ /* 0x000fcc000f8ec0ff */
[----:B------:R-:W-:Y:S01]  /*2fd0*/  LEA R21, R93, UR7, 0x2 ;  /* 0x000000075d157c11 */ /* 0x000fe2000f8e10ff */
[----:B------:R-:W-:-:S04]  /*2fe0*/  UMOV UR4, URZ ;  /* 0x000000ff00047c82 */ /* 0x000fc80008000000 */
[----:B---3--:R0:W-:Y:S04]  /*2ff0*/  STS [R21+0x1880], R36 ;  /* 0x0018802415007388 */ /* 0x0081e80000000800 */
[----:B----4-:R0:W-:Y:S04]  /*3000*/  STS [R21+0x1f80], R40 ;  /* 0x001f802815007388 */ /* 0x0101e80000000800 */
[----:B-----5:R0:W-:Y:S04]  /*3010*/  STS [R21+0x2680], R44 ;  /* 0x0026802c15007388 */ /* 0x0201e80000000800 */
[----:B--2---:R0:W-:Y:S04]  /*3020*/  STS [R21+0x1c00], R38 ;  /* 0x001c002615007388 */ /* 0x0041e80000000800 */
[----:B------:R0:W-:Y:S04]  /*3030*/  STS [R21+0x380], R24 ;  /* 0x0003801815007388 */ /* 0x0001e80000000800 */
[----:B------:R0:W-:Y:S04]  /*3040*/  STS [R21+0x700], R26 ;  /* 0x0007001a15007388 */ /* 0x0001e80000000800 */
[----:B------:R0:W-:Y:S04]  /*3050*/  STS [R21+0xa80], R28 ;  /* 0x000a801c15007388 */ /* 0x0001e80000000800 */
[----:B------:R0:W-:Y:S04]  /*3060*/  STS [R21+0xe00], R30 ;  /* 0x000e001e15007388 */ /* 0x0001e80000000800 */
[----:B------:R0:W-:Y:S04]  /*3070*/  STS [R21+0x1180], R32 ;  /* 0x0011802015007388 */ /* 0x0001e80000000800 */
[----:B------:R0:W-:Y:S04]  /*3080*/  STS [R21+0x1500], R34 ;  /* 0x0015002215007388 */ /* 0x0001e80000000800 */
[----:B------:R0:W-:Y:S04]  /*3090*/  STS [R21+0x2300], R42 ;  /* 0x0023002a15007388 */ /* 0x0001e80000000800 */
[----:B------:R0:W-:Y:S04]  /*30a0*/  STS [R21+0x2a00], R46 ;  /* 0x002a002e15007388 */ /* 0x0001e80000000800 */
[----:B------:R0:W-:Y:S04]  /*30b0*/  STS [R21], R22 ;  /* 0x0000001615007388 */ /* 0x0001e80000000800 */
[----:B------:R0:W-:Y:S01]  /*30c0*/  STS [R21+0x2d80], R48 ;  /* 0x002d803015007388 */ /* 0x0001e20000000800 */
[----:B------:R-:W-:Y:S06]  /*30d0*/  BAR.SYNC.DEFER_BLOCKING 0x0 ;  /* 0x0000000000007b1d */ /* 0x000fec0000010000 */
.L_x_39:
[----:B-1----:R-:W1:Y:S01]  /*30e0*/  S2UR UR14, SR_CgaCtaId ;  /* 0x00000000000e79c3 */ /* 0x002e620000008800 */
[----:B------:R-:W-:Y:S01]  /*30f0*/  UMOV UR13, 0x400 ;  /* 0x00000400000d7882 */ /* 0x000fe20000000000 */
[----:B------:R-:W-:Y:S01]  /*3100*/  MOV R23, 0x31 ;  /* 0x0000003100177802 */ /* 0x000fe20000000f00 */
[----:B------:R-:W-:-:S04]  /*3110*/  UIADD3 UR5, UPT, UPT, UR13, 0x3c54, URZ ;  /* 0x00003c540d057890 */ /* 0x000fc8000fffe0ff */
[----:B0-----:R-:W-:Y:S01]  /*3120*/  IMAD R22, R0, R23, UR4 ;  /* 0x0000000400167e24 */ /* 0x001fe2000f8e0217 */
[----:B-1----:R-:W-:-:S03]  /*3130*/  ULEA UR8, UR14, UR5, 0x18 ;  /* 0x000000050e087291 */ /* 0x002fc6000f8ec0ff */
[----:B------:R-:W-:-:S03]  /*3140*/  UMOV UR5, URZ ;  /* 0x000000ff00057c82 */ /* 0x000fc60008000000 */
[----:B------:R-:W-:-:S05]  /*3150*/  LEA R22, R22, UR8, 0x2 ;  /* 0x0000000816167c11 */ /* 0x000fca000f8e10ff */
[----:B------:R0:W1:Y:S04]  /*3160*/  LDS R92, [R22] ;  /* 0x00000000165c7984 */ /* 0x0000680000000800 */
[----:B------:R0:W2:Y:S04]  /*3170*/  LDS R91, [R22+0xc40] ;  /* 0x000c4000165b7984 */ /* 0x0000a80000000800 */
[----:B------:R0:W3:Y:S04]  /*3180*/  LDS R90, [R22+0x1880] ;  /* 0x00188000165a7984 */ /* 0x0000e80000000800 */
[----:B------:R0:W4:Y:S04]  /*3190*/  LDS R89, [R22+0x24c0] ;  /* 0x0024c00016597984 */ /* 0x0001280000000800 */
[----:B------:R0:W0:Y:S04]  /*31a0*/  LDS R88, [R22+0x1c] ;  /* 0x00001c0016587984 */ /* 0x0000280000000800 */
        /* <DEDUP_REMOVED lines=22> */
[----:B-1234-:R0:W0:Y:S02]  /*3310*/  LDS R77, [R22+0x2568] ;  /* 0x00256800164d7984 */ /* 0x01e0240000000800 */
.L_x_38:
[----:B------:R-:W-:-:S04]  /*3320*/  USHF.L.U32 UR7, UR5, 0x3, URZ ;  /* 0x0000000305077899 */ /* 0x000fc800080006ff */
[----:B------:R-:W-:-:S09]  /*3330*/  ULEA UR7, UR7, UR16, 0x2 ;  /* 0x0000001007077291 */ /* 0x000fd2000f8e10ff */
[----:B-1----:R-:W2:Y:S04]  /*3340*/  LDL.128 R36, [UR7+0x2a0] ;  /* 0x0002a007ff247983 */ /* 0x002ea80008100c00 */
[----:B------:R-:W3:Y:S04]  /*3350*/  LDL.128 R32, [UR7+0x1c0] ;  /* 0x0001c007ff207983 */ /* 0x000ee80008100c00 */
[----:B------:R-:W4:Y:S04]  /*3360*/  LDL.128 R24, [UR7] ;  /* 0x00000007ff187983 */ /* 0x000f280008100c00 */
[----:B------:R-:W5:Y:S04]  /*3370*/  LDL.128 R28, [UR7+0xe0] ;  /* 0x0000e007ff1c7983 */ /* 0x000f680008100c00 */
[----:B------:R-:W5:Y:S04]  /*3380*/  LDL.128 R52, [UR7+0x2b0] ;  /* 0x0002b007ff347983 */ /* 0x000f680008100c00 */
[----:B------:R-:W5:Y:S04]  /*3390*/  LDL.128 R48, [UR7+0x1d0] ;  /* 0x0001d007ff307983 */ /* 0x000f680008100c00 */
[----:B------:R-:W5:Y:S04]  /*33a0*/  LDL.128 R40, [UR7+0x10] ;  /* 0x00001007ff287983 */ /* 0x000f680008100c00 */
[----:B------:R-:W5:Y:S01]  /*33b0*/  LDL.128 R44, [UR7+0xf0] ;  /* 0x0000f007ff2c7983 */ /* 0x000f620008100c00 */
[----:B0-----:R-:W-:-:S04]  /*33c0*/  SHF.L.U32 R22, R20, 0x3, RZ ;  /* 0x0000000314167819 */ /* 0x001fc800000006ff */
[----:B------:R-:W-:Y:S02]  /*33d0*/  LOP3.LUT R22, R22, 0xf8, RZ, 0xc0, !PT ;  /* 0x000000f816167812 */ /* 0x000fe400078ec0ff */
[----:B------:R-:W-:Y:S02]  /*33e0*/  MOV R111, UR5 ;  /* 0x00000005006f7c02 */ /* 0x000fe40008000f00 */
[----:B------:R-:W-:Y:S01]  /*33f0*/  IADD3 R110, PT, PT, R22, UR4, RZ ;  /* 0x00000004166e7c10 */ /* 0x000fe2000fffe0ff */
[----:B------:R-:W-:-:S04]  /*3400*/  ULEA UR15, UR14, UR13, 0x18 ;  /* 0x0000000d0e0f7291 */ /* 0x000fc8000f8ec0ff */
[----:B------:R-:W-:-:S05]  /*3410*/  IMAD R110, R111, 0x1d4, R110 ;  /* 0x000001d46f6e7824 */ /* 0x000fca00078e026e */
[----:B------:R-:W-:-:S05]  /*3420*/  LEA R110, R110, UR15, 0x2 ;  /* 0x0000000f6e6e7c11 */ /* 0x000fca000f8e10ff */
[----:B------:R-:W2:Y:S04]  /*3430*/  LDS R115, [R110] ;  /* 0x000000006e737984 */ /* 0x000ea80000000800 */
[----:B------:R-:W0:Y:S04]  /*3440*/  LDS R116, [R110+0x8] ;  /* 0x000008006e747984 */ /* 0x000e280000000800 */
[----:B------:R-:W1:Y:S04]  /*3450*/  LDS R114, [R110+0x1d4] ;  /* 0x0001d4006e727984 */ /* 0x000e680000000800 */
[----:B------:R-:W1:Y:S04]  /*3460*/  LDS R111, [R110+0x3a8] ;  /* 0x0003a8006e6f7984 */ /* 0x000e680000000800 */
[----:B------:R-:W1:Y:S04]  /*3470*/  LDS R112, [R110+0x3b0] ;  /* 0x0003b0006e707984 */ /* 0x000e680000000800 */
[----:B------:R-:W1:Y:S04]  /*3480*/  LDS R113, [R110+0x1dc] ;  /* 0x0001dc006e717984 */ /* 0x000e680000000800 */
[----:B------:R-:W-:Y:S01]  /*3490*/  LDS R122, [R110+0x934] ;  /* 0x000934006e7a7984 */ /* 0x000fe20000000800 */
[----:B------:R-:W-:Y:S01]  /*34a0*/  UIADD3 UR5, UPT, UPT, UR5, 0x1, URZ ;  /* 0x0000000105057890 */ /* 0x000fe2000fffe0ff */
[CC--:B--2---:R-:W-:Y:S01]  /*34b0*/  FFMA R36, R89.reuse, R115.reuse, R36 ;  /* 0x0000007359247223 */ /* 0x0c4fe20000000024 */
[CC--:B---3--:R-:W-:Y:S01]  /*34c0*/  FFMA R119, R90.reuse, R115.reuse, R32 ;  /* 0x000000735a777223 */ /* 0x0c8fe20000000020 */
[-C--:B0-----:R-:W-:Y:S01]  /*34d0*/  FFMA R123, R90, R116.reuse, R33 ;  /* 0x000000745a7b7223 */ /* 0x081fe20000000021 */
[-C--:B------:R-:W-:Y:S01]  /*34e0*/  FFMA R32, R89, R116.reuse, R37 ;  /* 0x0000007459207223 */ /* 0x080fe20000000025 */
[CC--:B----4-:R-:W-:Y:S01]  /*34f0*/  FFMA R121, R92.reuse, R116.reuse, R25 ;  /* 0x000000745c797223 */ /* 0x0d0fe20000000019 */
[-C--:B------:R-:W-:Y:S01]  /*3500*/  FFMA R117, R92, R115.reuse, R24 ;  /* 0x000000735c757223 */ /* 0x080fe20000000018 */
[----:B------:R-:W0:Y:S01]  /*3510*/  LDS R25, [R110+0x57c] ;  /* 0x00057c006e197984 */ /* 0x000e220000000800 */
[----:B-----5:R-:W-:Y:S01]  /*3520*/  FFMA R120, R91, R116, R29 ;  /* 0x000000745b787223 */ /* 0x020fe2000000001d */
[-C--:B-1----:R-:W-:Y:S01]  /*3530*/  FFMA R116, R85, R114.reuse, R36 ;  /* 0x0000007255747223 */ /* 0x082fe20000000024 */
[----:B------:R-:W-:Y:S01]  /*3540*/  FFMA R28, R91, R115, R28 ;  /* 0x000000735b1c7223 */ /* 0x000fe2000000001c */
[----:B------:R-:W1:Y:S01]  /*3550*/  LDS R36, [R110+0x584] ;  /* 0x000584006e247984 */ /* 0x000e620000000800 */
[-C--:B------:R-:W-:Y:S01]  /*3560*/  FFMA R115, R88, R114.reuse, R117 ;  /* 0x0000007258737223 */ /* 0x080fe20000000075 */
[-C--:B------:R-:W-:Y:S01]  /*3570*/  FFMA R33, R86, R114.reuse, R119 ;  /* 0x0000007256217223 */ /* 0x080fe20000000077 */
[----:B------:R-:W-:Y:S01]  /*3580*/  FFMA R28, R87, R114, R28 ;  /* 0x00000072571c7223 */ /* 0x000fe2000000001c */
[----:B------:R-:W2:Y:S01]  /*3590*/  LDS R24, [R110+0x750] ;  /* 0x000750006e187984 */ /* 0x000ea20000000800 */
[----:B------:R-:W-:-:S03]  /*35a0*/  FFMA R118, R89, R111, R52 ;  /* 0x0000006f59767223 */ /* 0x000fc60000000034 */
[----:B------:R-:W3:Y:S04]  /*35b0*/  LDS R114, [R110+0x758] ;  /* 0x000758006e727984 */ /* 0x000ee80000000800 */
[----:B------:R-:W4:Y:S01]  /*35c0*/  LDS R52, [R110+0x924] ;  /* 0x000924006e347984 */ /* 0x000f220000000800 */
[----:B------:R-:W-:-:S03]  /*35d0*/  FFMA R37, R90, R112, R49 ;  /* 0x000000705a257223 */ /* 0x000fc60000000031 */
[----:B------:R-:W5:Y:S01]  /*35e0*/  LDS R49, [R110+0x92c] ;  /* 0x00092c006e317984 */ /* 0x000f620000000800 */
[-C--:B------:R-:W-:Y:S01]  /*35f0*/  FFMA R29, R88, R113.reuse, R121 ;  /* 0x00000071581d7223 */ /* 0x080fe20000000079 */
[-C--:B------:R-:W-:Y:S01]  /*3600*/  FFMA R120, R87, R113.reuse, R120 ;  /* 0x0000007157787223 */ /* 0x080fe20000000078 */
[-C--:B------:R-:W-:Y:S01]  /*3610*/  FFMA R121, R86, R113.reuse, R123 ;  /* 0x0000007156797223 */ /* 0x080fe2000000007b */
[----:B------:R-:W-:Y:S01]  /*3620*/  FFMA R32, R85, R113, R32 ;  /* 0x0000007155207223 */ /* 0x000fe20000000020 */
[-C--:B------:R-:W-:Y:S01]  /*3630*/  FFMA R117, R92, R111.reuse, R40 ;  /* 0x0000006f5c757223 */ /* 0x080fe20000000028 */
[-C--:B------:R-:W-:Y:S01]  /*3640*/  FFMA R44, R91, R111.reuse, R44 ;  /* 0x0000006f5b2c7223 */ /* 0x080fe2000000002c */
[-C--:B------:R-:W-:Y:S01]  /*3650*/  FFMA R119, R90, R111.reuse, R48 ;  /* 0x0000006f5a777223 */ /* 0x080fe20000000030 */
        /* <DEDUP_REMOVED lines=11> */
[-C--:B0-----:R-:W-:Y:S01]  /*3710*/  FFMA R41, R88, R25.reuse, R117 ;  /* 0x0000001958297223 */ /* 0x081fe20000000075 */
[-C--:B------:R-:W-:Y:S01]  /*3720*/  FFMA R32, R87, R25.reuse, R44 ;  /* 0x0000001957207223 */ /* 0x080fe2000000002c */
[-C--:B------:R-:W-:Y:S01]  /*3730*/  FFMA R45, R86, R25.reuse, R119 ;  /* 0x00000019562d7223 */ /* 0x080fe20000000077 */
[-C--:B------:R-:W-:Y:S01]  /*3740*/  FFMA R118, R85, R25.reuse, R118 ;  /* 0x0000001955767223 */ /* 0x080fe20000000076 */
[-C--:B------:R-:W-:Y:S01]  /*3750*/  FFMA R115, R80, R25.reuse, R115 ;  /* 0x0000001950737223 */ /* 0x080fe20000000073 */
[-C--:B------:R-:W-:Y:S01]  /*3760*/  FFMA R28, R79, R25.reuse, R28 ;  /* 0x000000194f1c7223 */ /* 0x080fe2000000001c */
[-C--:B------:R-:W-:Y:S01]  /*3770*/  FFMA R113, R78, R25.reuse, R113 ;  /* 0x000000194e717223 */ /* 0x080fe20000000071 */
[----:B------:R-:W-:Y:S01]  /*3780*/  FFMA R40, R23, R25, R40 ;  /* 0x0000001917287223 */ /* 0x000fe20000000028 */
[-C--:B-1----:R-:W-:Y:S01]  /*3790*/  FFMA R33, R88, R36.reuse, R33 ;  /* 0x0000002458217223 */ /* 0x082fe20000000021 */
[-C--:B------:R-:W-:Y:S01]  /*37a0*/  FFMA R48, R87, R36.reuse, R48 ;  /* 0x0000002457307223 */ /* 0x080fe20000000030 */
[-C--:B------:R-:W-:Y:S01]  /*37b0*/  FFMA R37, R86, R36.reuse, R37 ;  /* 0x0000002456257223 */ /* 0x080fe20000000025 */
[-C--:B------:R-:W-:Y:S01]  /*37c0*/  FFMA R116, R85, R36.reuse, R116 ;  /* 0x0000002455747223 */ /* 0x080fe20000000074 */
[-C--:B------:R-:W-:Y:S01]  /*37d0*/  FFMA R25, R80, R36.reuse, R29 ;  /* 0x0000002450197223 */ /* 0x080fe2000000001d */
[-C--:B------:R-:W-:Y:S01]  /*37e0*/  FFMA R120, R79, R36.reuse, R120 ;  /* 0x000000244f787223 */ /* 0x080fe20000000078 */
[-C--:B------:R-:W-:Y:S01]  /*37f0*/  FFMA R111, R78, R36.reuse, R111 ;  /* 0x000000244e6f7223 */ /* 0x080fe2000000006f */
[----:B------:R-:W-:Y:S01]  /*3800*/  FFMA R36, R23, R36, R112 ;  /* 0x0000002417247223 */ /* 0x000fe20000000070 */
[----:B------:R-:W0:Y:S01]  /*3810*/  LDS R53, [R110+0xaf8] ;  /* 0x000af8006e357984 */ /* 0x000e220000000800 */
[-C--:B--2---:R-:W-:Y:S01]  /*3820*/  FFMA R41, R84, R24.reuse, R41 ;  /* 0x0000001854297223 */ /* 0x084fe20000000029 */
[-C--:B------:R-:W-:Y:S01]  /*3830*/  FFMA R32, R83, R24.reuse, R32 ;  /* 0x0000001853207223 */ /* 0x080fe20000000020 */
[-C--:B------:R-:W-:Y:S01]  /*3840*/  FFMA R45, R82, R24.reuse, R45 ;  /* 0x00000018522d7223 */ /* 0x080fe2000000002d */
[-C--:B------:R-:W-:Y:S01]  /*3850*/  FFMA R118, R81, R24.reuse, R118 ;  /* 0x0000001851767223 */ /* 0x080fe20000000076 */
[-C--:B------:R-:W-:Y:S01]  /*3860*/  FFMA R115, R66, R24.reuse, R115 ;  /* 0x0000001842737223 */ /* 0x080fe20000000073 */
[-C--:B------:R-:W-:Y:S01]  /*3870*/  FFMA R28, R67, R24.reuse, R28 ;  /* 0x00000018431c7223 */ /* 0x080fe2000000001c */
[-C--:B------:R-:W-:Y:S01]  /*3880*/  FFMA R113, R68, R24.reuse, R113 ;  /* 0x0000001844717223 */ /* 0x080fe20000000071 */
[----:B------:R-:W-:Y:S01]  /*3890*/  FFMA R24, R69, R24, R40 ;  /* 0x0000001845187223 */ /* 0x000fe20000000028 */
[-C--:B---3--:R-:W-:Y:S01]  /*38a0*/  FFMA R33, R84, R114.reuse, R33 ;  /* 0x0000007254217223 */ /* 0x088fe20000000021 */
[-C--:B------:R-:W-:Y:S01]  /*38b0*/  FFMA R48, R83, R114.reuse, R48 ;  /* 0x0000007253307223 */ /* 0x080fe20000000030 */
[-C--:B------:R-:W-:Y:S01]  /*38c0*/  FFMA R37, R82, R114.reuse, R37 ;  /* 0x0000007252257223 */ /* 0x080fe20000000025 */
[-C--:B------:R-:W-:Y:S01]  /*38d0*/  FFMA R116, R81, R114.reuse, R116 ;  /* 0x0000007251747223 */ /* 0x080fe20000000074 */
[-C--:B------:R-:W-:Y:S01]  /*38e0*/  FFMA R25, R66, R114.reuse, R25 ;  /* 0x0000007242197223 */ /* 0x080fe20000000019 */
[-C--:B------:R-:W-:Y:S01]  /*38f0*/  FFMA R120, R67, R114.reuse, R120 ;  /* 0x0000007243787223 */ /* 0x080fe20000000078 */
[-C--:B------:R-:W-:Y:S01]  /*3900*/  FFMA R111, R68, R114.reuse, R111 ;  /* 0x00000072446f7223 */ /* 0x080fe2000000006f */
[----:B------:R-:W1:Y:S01]  /*3910*/  LDS R40, [R110+0xccc] ;  /* 0x000ccc006e287984 */ /* 0x000e620000000800 */
[----:B------:R-:W-:Y:S01]  /*3920*/  FFMA R114, R69, R114, R36 ;  /* 0x0000007245727223 */ /* 0x000fe20000000024 */
[-C--:B----4-:R-:W-:Y:S01]  /*3930*/  FFMA R41, R80, R52.reuse, R41 ;  /* 0x0000003450297223 */ /* 0x090fe20000000029 */
[-C--:B------:R-:W-:Y:S01]  /*3940*/  FFMA R32, R79, R52.reuse, R32 ;  /* 0x000000344f207223 */ /* 0x080fe20000000020 */
[----:B------:R-:W2:Y:S01]  /*3950*/  LDS R36, [R110+0xb00] ;  /* 0x000b00006e247984 */ /* 0x000ea20000000800 */
[-C--:B------:R-:W-:Y:S01]  /*3960*/  FFMA R45, R78, R52.reuse, R45 ;  /* 0x000000344e2d7223 */ /* 0x080fe2000000002d */
[-C--:B------:R-:W-:Y:S01]  /*3970*/  FFMA R118, R23, R52.reuse, R118 ;  /* 0x0000003417767223 */ /* 0x080fe20000000076 */
[-C--:B------:R-:W-:Y:S01]  /*3980*/  FFMA R115, R70, R52.reuse, R115 ;  /* 0x0000003446737223 */ /* 0x080fe20000000073 */
[----:B------:R-:W3:Y:S01]  /*3990*/  LDS R117, [R110+0x10] ;  /* 0x000010006e757984 */ /* 0x000ee20000000800 */
[-C--:B------:R-:W-:Y:S01]  /*39a0*/  FFMA R28, R71, R52.reuse, R28 ;  /* 0x00000034471c7223 */ /* 0x080fe2000000001c */
[-C--:B------:R-:W-:Y:S01]  /*39b0*/  FFMA R113, R72, R52.reuse, R113 ;  /* 0x0000003448717223 */ /* 0x080fe20000000071 */
[----:B------:R-:W-:Y:S01]  /*39c0*/  FFMA R52, R73, R52, R24 ;  /* 0x0000003449347223 */ /* 0x000fe20000000018 */
[----:B------:R-:W4:Y:S04]  /*39d0*/  LDS R119, [R110+0x3b8] ;  /* 0x0003b8006e777984 */ /* 0x000f280000000800 */
[----:B------:R-:W4:Y:S04]  /*39e0*/  LDS R24, [R110+0x18] ;  /* 0x000018006e187984 */ /* 0x000f280000000800 */
[----:B------:R-:W4:Y:S04]  /*39f0*/  LDS R44, [R110+0xcd4] ;  /* 0x000cd4006e2c7984 */ /* 0x000f280000000800 */
[----:B------:R-:W4:Y:S01]  /*3a00*/  LDS R112, [R110+0x1e4] ;  /* 0x0001e4006e707984 */ /* 0x000f220000000800 */
[-C--:B-----5:R-:W-:Y:S01]  /*3a10*/  FFMA R33, R80, R49.reuse, R33 ;  /* 0x0000003150217223 */ /* 0x0a0fe20000000021 */
        /* <DEDUP_REMOVED lines=8> */
[----:B------:R-:W0:Y:S01]  /*3aa0*/  LDS R114, [R110+0x1ec] ;  /* 0x0001ec006e727984 */ /* 0x000e220000000800 */
[-C--:B------:R-:W-:Y:S01]  /*3ab0*/  FFMA R121, R68, R53.reuse, R45 ;  /* 0x0000003544797223 */ /* 0x080fe2000000002d */
[-C--:B------:R-:W-:Y:S01]  /*3ac0*/  FFMA R32, R67, R53.reuse, R32 ;  /* 0x0000003543207223 */ /* 0x080fe20000000020 */
[----:B------:R-:W-:Y:S01]  /*3ad0*/  FFMA R118, R69, R53, R118 ;  /* 0x0000003545767223 */ /* 0x000fe20000000076 */
[----:B------:R-:W-:Y:S01]  /*3ae0*/  LDS R120, [R110+0x768] ;  /* 0x000768006e787984 */ /* 0x000fe20000000800 */
[-C--:B-1----:R-:W-:Y:S01]  /*3af0*/  FFMA R45, R70, R40.reuse, R41 ;  /* 0x00000028462d7223 */ /* 0x082fe20000000029 */
[----:B------:R-:W-:Y:S01]  /*3b00*/  FFMA R41, R72, R40, R121 ;  /* 0x0000002848297223 */ /* 0x000fe20000000079 */
[-C--:B--2---:R-:W-:Y:S01]  /*3b10*/  FFMA R33, R66, R36.reuse, R33 ;  /* 0x0000002442217223 */ /* 0x084fe20000000021 */
[-C--:B------:R-:W-:Y:S01]  /*3b20*/  FFMA R48, R67, R36.reuse, R48 ;  /* 0x0000002443307223 */ /* 0x080fe20000000030 */
[-C--:B------:R-:W-:Y:S01]  /*3b30*/  FFMA R37, R68, R36.reuse, R37 ;  /* 0x0000002444257223 */ /* 0x080fe20000000025 */
[----:B------:R-:W-:Y:S01]  /*3b40*/  FFMA R116, R69, R36, R116 ;  /* 0x0000002445747223 */ /* 0x000fe20000000074 */
[-C--:B---3--:R-:W-:Y:S01]  /*3b50*/  FFMA R121, R92, R117.reuse, R26 ;  /* 0x000000755c797223 */ /* 0x088fe2000000001a */
[-C--:B------:R-:W-:Y:S01]  /*3b60*/  FFMA R30, R91, R117.reuse, R30 ;  /* 0x000000755b1e7223 */ /* 0x080fe2000000001e */
[CC--:B------:R-:W-:Y:S01]  /*3b70*/  FFMA R125, R90.reuse, R117.reuse, R34 ;  /* 0x000000755a7d7223 */ /* 0x0c0fe20000000022 */
[----:B------:R-:W-:Y:S01]  /*3b80*/  FFMA R38, R89, R117, R38 ;  /* 0x0000007559267223 */ /* 0x000fe20000000026 */
[----:B----4-:R-:W-:Y:S01]  /*3b90*/  FFMA R117, R90, R119, R50 ;  /* 0x000000775a757223 */ /* 0x010fe20000000032 */
[----:B------:R-:W-:Y:S01]  /*3ba0*/  FFMA R123, R92, R24, R27 ;  /* 0x000000185c7b7223 */ /* 0x000fe2000000001b */
[----:B------:R-:W1:Y:S01]  /*3bb0*/  LDS R50, [R110+0x3c0] ;  /* 0x0003c0006e327984 */ /* 0x000e620000000800 */
[-C--:B------:R-:W-:Y:S01]  /*3bc0*/  FFMA R33, R70, R44.reuse, R33 ;  /* 0x0000002c46217223 */ /* 0x080fe20000000021 */
[-C--:B------:R-:W-:Y:S01]  /*3bd0*/  FFMA R48, R71, R44.reuse, R48 ;  /* 0x0000002c47307223 */ /* 0x080fe20000000030 */
[-C--:B------:R-:W-:Y:S01]  /*3be0*/  FFMA R37, R72, R44.reuse, R37 ;  /* 0x0000002c48257223 */ /* 0x080fe20000000025 */
[----:B------:R-:W-:Y:S01]  /*3bf0*/  FFMA R44, R73, R44, R116 ;  /* 0x0000002c492c7223 */ /* 0x000fe20000000074 */
[-C--:B------:R-:W-:Y:S01]  /*3c00*/  FFMA R27, R88, R112.reuse, R121 ;  /* 0x00000070581b7223 */ /* 0x080fe20000000079 */
[-C--:B------:R-:W-:Y:S01]  /*3c10*/  FFMA R30, R87, R112.reuse, R30 ;  /* 0x00000070571e7223 */ /* 0x080fe2000000001e */
[-C--:B------:R-:W-:Y:S01]  /*3c20*/  FFMA R121, R86, R112.reuse, R125 ;  /* 0x0000007056797223 */ /* 0x080fe2000000007d */
[----:B------:R-:W-:Y:S01]  /*3c30*/  FFMA R38, R85, R112, R38 ;  /* 0x0000007055267223 */ /* 0x000fe20000000026 */
[----:B------:R-:W2:Y:S01]  /*3c40*/  LDS R116, [R110+0x594] ;  /* 0x000594006e747984 */ /* 0x000ea20000000800 */
[----:B------:R-:W-:-:S03]  /*3c50*/  FFMA R32, R71, R40, R32 ;  /* 0x0000002847207223 */ /* 0x000fc60000000020 */
[----:B------:R-:W3:Y:S01]  /*3c60*/  LDS R112, [R110+0x58c] ;  /* 0x00058c006e707984 */ /* 0x000ee20000000800 */
[----:B------:R-:W-:Y:S01]  /*3c70*/  FFMA R40, R73, R40, R118 ;  /* 0x0000002849287223 */ /* 0x000fe20000000076 */
[-C--:B------:R-:W-:Y:S01]  /*3c80*/  FFMA R124, R91, R24.reuse, R31 ;  /* 0x000000185b7c7223 */ /* 0x080fe2000000001f */
[-C--:B------:R-:W-:Y:S01]  /*3c90*/  FFMA R35, R90, R24.reuse, R35 ;  /* 0x000000185a237223 */ /* 0x080fe20000000023 */
[----:B------:R-:W4:Y:S01]  /*3ca0*/  LDS R118, [R110+0x760] ;  /* 0x000760006e767984 */ /* 0x000f220000000800 */
[----:B------:R-:W-:Y:S01]  /*3cb0*/  FFMA R24, R89, R24, R39 ;  /* 0x0000001859187223 */ /* 0x000fe20000000027 */
[-C--:B------:R-:W-:Y:S01]  /*3cc0*/  FFMA R39, R92, R119.reuse, R42 ;  /* 0x000000775c277223 */ /* 0x080fe2000000002a */
[-C--:B------:R-:W-:Y:S01]  /*3cd0*/  FFMA R42, R81, R119.reuse, R38 ;  /* 0x00000077512a7223 */ /* 0x080fe20000000026 */
[-C--:B------:R-:W-:Y:S01]  /*3ce0*/  FFMA R46, R91, R119.reuse, R46 ;  /* 0x000000775b2e7223 */ /* 0x080fe2000000002e */
[----:B------:R-:W5:Y:S01]  /*3cf0*/  LDS R38, [R110+0x93c] ;  /* 0x00093c006e267984 */ /* 0x000f620000000800 */
[-C--:B------:R-:W-:Y:S01]  /*3d00*/  FFMA R54, R89, R119.reuse, R54 ;  /* 0x0000007759367223 */ /* 0x080fe20000000036 */
[-C--:B------:R-:W-:Y:S01]  /*3d10*/  FFMA R27, R84, R119.reuse, R27 ;  /* 0x00000077541b7223 */ /* 0x080fe2000000001b */
[-C--:B------:R-:W-:Y:S01]  /*3d20*/  FFMA R30, R83, R119.reuse, R30 ;  /* 0x00000077531e7223 */ /* 0x080fe2000000001e */
[----:B------:R-:W-:Y:S01]  /*3d30*/  FFMA R121, R82, R119, R121 ;  /* 0x0000007752797223 */ /* 0x000fe20000000079 */
[-C--:B0-----:R-:W-:Y:S01]  /*3d40*/  FFMA R119, R86, R114.reuse, R35 ;  /* 0x0000007256777223 */ /* 0x081fe20000000023 */
[----:B------:R-:W0:Y:S04]  /*3d50*/  LDS R34, [R110+0xb10] ;  /* 0x000b10006e227984 */ /* 0x000e280000000800 */
[----:B------:R-:W0:Y:S01]  /*3d60*/  LDS R35, [R110+0xb08] ;  /* 0x000b08006e237984 */ /* 0x000e220000000800 */
[-C--:B------:R-:W-:Y:S01]  /*3d70*/  FFMA R124, R87, R114.reuse, R124 ;  /* 0x00000072577c7223 */ /* 0x080fe2000000007c */
[----:B------:R-:W-:-:S03]  /*3d80*/  FFMA R123, R88, R114, R123 ;  /* 0x00000072587b7223 */ /* 0x000fc6000000007b */
[-C--:B-1----:R-:W-:Y:S01]  /*3d90*/  FFMA R31, R83, R50.reuse, R124 ;  /* 0x00000032531f7223 */ /* 0x082fe2000000007c */
[----:B------:R-:W-:-:S03]  /*3da0*/  FFMA R123, R84, R50, R123 ;  /* 0x00000032547b7223 */ /* 0x000fc6000000007b */
[CC--:B--2---:R-:W-:Y:S01]  /*3db0*/  FFMA R31, R79.reuse, R116.reuse, R31 ;  /* 0x000000744f1f7223 */ /* 0x0c4fe2000000001f */
[C---:B------:R-:W-:Y:S01]  /*3dc0*/  FFMA R123, R80.reuse, R116, R123 ;  /* 0x00000074507b7223 */ /* 0x040fe2000000007b */
[-C--:B---3--:R-:W-:Y:S01]  /*3dd0*/  FFMA R30, R79, R112.reuse, R30 ;  /* 0x000000704f1e7223 */ /* 0x088fe2000000001e */
[----:B------:R-:W-:Y:S01]  /*3de0*/  FFMA R27, R80, R112, R27 ;  /* 0x00000070501b7223 */ /* 0x000fe2000000001b */
[C---:B------:R-:W-:Y:S02]  /*3df0*/  FFMA R31, R67.reuse, R120, R31 ;  /* 0x00000078431f7223 */ /* 0x040fe4000000001f */
[-C--:B----4-:R-:W-:Y:S01]  /*3e00*/  FFMA R30, R67, R118.reuse, R30 ;  /* 0x00000076431e7223 */ /* 0x090fe2000000001e */
[C---:B------:R-:W-:Y:S01]  /*3e10*/  FFMA R27, R66.reuse, R118, R27 ;  /* 0x00000076421b7223 */ /* 0x040fe2000000001b */
[----:B------:R-:W-:Y:S02]  /*3e20*/  FFMA R123, R66, R120, R123 ;  /* 0x00000078427b7223 */ /* 0x000fe4000000007b */
[C---:B------:R-:W-:Y:S01]  /*3e30*/  FFMA R30, R71.reuse, R122, R30 ;  /* 0x0000007a471e7223 */ /* 0x040fe2000000001e */
[----:B-----5:R-:W-:Y:S01]  /*3e40*/  FFMA R31, R71, R38, R31 ;  /* 0x00000026471f7223 */ /* 0x020fe2000000001f */
[C---:B------:R-:W-:Y:S01]  /*3e50*/  FFMA R26, R70.reuse, R122, R27 ;  /* 0x0000007a461a7223 */ /* 0x040fe2000000001b */
[----:B------:R-:W-:Y:S01]  /*3e60*/  FFMA R27, R70, R38, R123 ;  /* 0x00000026461b7223 */ /* 0x000fe2000000007b */
[C---:B------:R-:W-:Y:S01]  /*3e70*/  FFMA R28, R75.reuse, R53, R28 ;  /* 0x000000354b1c7223 */ /* 0x040fe2000000001c */
[C---:B------:R-:W-:Y:S01]  /*3e80*/  FFMA R29, R75.reuse, R36, R29 ;  /* 0x000000244b1d7223 */ /* 0x040fe2000000001d */
[----:B0-----:R-:W-:Y:S01]  /*3e90*/  FFMA R31, R75, R34, R31 ;  /* 0x000000224b1f7223 */ /* 0x001fe2000000001f */
[----:B------:R-:W-:Y:S01]  /*3ea0*/  FFMA R114, R85, R114, R24 ;  /* 0x0000007255727223 */ /* 0x000fe20000000018 */
[----:B------:R-:W-:Y:S01]  /*3eb0*/  FFMA R30, R75, R35, R30 ;  /* 0x000000234b1e7223 */ /* 0x000fe2000000001e */
[C---:B------:R-:W-:Y:S01]  /*3ec0*/  FFMA R24, R74.reuse, R53, R115 ;  /* 0x000000354a187223 */ /* 0x040fe20000000073 */
[C---:B------:R-:W-:Y:S01]  /*3ed0*/  FFMA R25, R74.reuse, R36, R25 ;  /* 0x000000244a197223 */ /* 0x040fe20000000019 */
[C---:B------:R-:W-:Y:S01]  /*3ee0*/  FFMA R26, R74.reuse, R35, R26 ;  /* 0x000000234a1a7223 */ /* 0x040fe2000000001a */
[----:B------:R-:W-:Y:S01]  /*3ef0*/  FFMA R27, R74, R34, R27 ;  /* 0x000000224a1b7223 */ /* 0x000fe2000000001b */
[----:B------:R-:W-:Y:S01]  /*3f00*/  FFMA R46, R87, R112, R46 ;  /* 0x00000070572e7223 */ /* 0x000fe2000000002e */
[----:B------:R-:W-:Y:S01]  /*3f10*/  FFMA R43, R92, R50, R43 ;  /* 0x000000325c2b7223 */ /* 0x000fe2000000002b */
[----:B------:R0:W-:Y:S01]  /*3f20*/  STL.128 [UR7+0xe0], R28 ;  /* 0x0000e01cff007987 */ /* 0x0001e20008100c07 */
[-C--:B------:R-:W-:Y:S01]  /*3f30*/  FFMA R39, R88, R112.reuse, R39 ;  /* 0x0000007058277223 */ /* 0x080fe20000000027 */
[-C--:B------:R-:W-:Y:S01]  /*3f40*/  FFMA R117, R86, R112.reuse, R117 ;  /* 0x0000007056757223 */ /* 0x080fe20000000075 */
[-C--:B------:R-:W-:Y:S01]  /*3f50*/  FFMA R54, R85, R112.reuse, R54 ;  /* 0x0000007055367223 */ /* 0x080fe20000000036 */
[----:B------:R-:W-:Y:S01]  /*3f60*/  FFMA R121, R78, R112, R121 ;  /* 0x000000704e797223 */ /* 0x000fe20000000079 */
[----:B------:R1:W-:Y:S01]  /*3f70*/  STL.128 [UR7], R24 ;  /* 0x00000018ff007987 */ /* 0x0003e20008100c07 */
[----:B------:R-:W-:Y:S01]  /*3f80*/  FFMA R43, R88, R116, R43 ;  /* 0x00000074582b7223 */ /* 0x000fe2000000002b */
[-C--:B------:R-:W-:Y:S01]  /*3f90*/  FFMA R117, R82, R118.reuse, R117 ;  /* 0x0000007652757223 */ /* 0x080fe20000000075 */
[----:B------:R-:W-:Y:S01]  /*3fa0*/  FFMA R121, R68, R118, R121 ;  /* 0x0000007644797223 */ /* 0x000fe20000000079 */
[----:B------:R-:W2:Y:S04]  /*3fb0*/  LDS R28, [R110+0xcdc] ;  /* 0x000cdc006e1c7984 */ /* 0x000ea80000000800 */
[----:B------:R-:W3:Y:S01]  /*3fc0*/  LDS R31, [R110+0xce4] ;  /* 0x000ce4006e1f7984 */ /* 0x000ee20000000800 */
[----:B0-----:R-:W-:Y:S01]  /*3fd0*/  FFMA R30, R23, R112, R42 ;  /* 0x00000070171e7223 */ /* 0x001fe2000000002a */
[-C--:B------:R-:W-:Y:S01]  /*3fe0*/  FFMA R42, R83, R118.reuse, R46 ;  /* 0x00000076532a7223 */ /* 0x080fe2000000002e */
[----:B------:R-:W-:Y:S01]  /*3ff0*/  FFMA R112, R81, R118, R54 ;  /* 0x0000007651707223 */ /* 0x000fe20000000036 */
[----:B------:R-:W0:Y:S01]  /*4000*/  LDS R29, [R110+0xea0] ;  /* 0x000ea0006e1d7984 */ /* 0x000e220000000800 */
[----:B-1----:R-:W-:Y:S01]  /*4010*/  FFMA R24, R91, R50, R47 ;  /* 0x000000325b187223 */ /* 0x002fe2000000002f */
[CC--:B------:R-:W-:Y:S01]  /*4020*/  FFMA R47, R84.reuse, R118.reuse, R39 ;  /* 0x00000076542f7223 */ /* 0x0c0fe20000000027 */
[----:B------:R-:W-:Y:S01]  /*4030*/  FFMA R118, R69, R118, R30 ;  /* 0x0000007645767223 */ /* 0x000fe2000000001e */
[----:B------:R-:W-:Y:S01]  /*4040*/  FFMA R26, R89, R50, R55 ;  /* 0x00000032591a7223 */ /* 0x000fe20000000037 */
[----:B------:R-:W1:Y:S01]  /*4050*/  LDS R30, [R110+0xea8] ;  /* 0x000ea8006e1e7984 */ /* 0x000e620000000800 */
[----:B------:R-:W-:Y:S01]  /*4060*/  FFMA R54, R79, R122, R42 ;  /* 0x0000007a4f367223 */ /* 0x000fe2000000002a */
[----:B------:R-:W-:-:S02]  /*4070*/  FFMA R55, R84, R120, R43 ;  /* 0x0000007854377223 */ /* 0x000fc4000000002b */
[----:B------:R-:W4:Y:S04]  /*4080*/  LDS R42, [R110+0xeb0] ;  /* 0x000eb0006e2a7984 */ /* 0x000f280000000800 */
[----:B------:R-:W5:Y:S01]  /*4090*/  LDS R43, [R110+0xeb8] ;  /* 0x000eb8006e2b7984 */ /* 0x000f620000000800 */
[-C--:B------:R-:W-:Y:S01]  /*40a0*/  FFMA R119, R82, R50.reuse, R119 ;  /* 0x0000003252777223 */ /* 0x080fe20000000077 */
[-C--:B------:R-:W-:Y:S01]  /*40b0*/  FFMA R51, R90, R50.reuse, R51 ;  /* 0x000000325a337223 */ /* 0x080fe20000000033 */
[----:B------:R-:W-:Y:S02]  /*40c0*/  FFMA R114, R81, R50, R114 ;  /* 0x0000003251727223 */ /* 0x000fe40000000072 */
        /* <DEDUP_REMOVED lines=9> */
[----:B------:R-:W-:Y:S01]  /*4160*/  FFMA R120, R69, R120, R114 ;  /* 0x0000007845787223 */ /* 0x000fe20000000072 */
[C---:B------:R-:W-:Y:S01]  /*4170*/  FFMA R26, R72.reuse, R122, R121 ;  /* 0x0000007a481a7223 */ /* 0x040fe20000000079 */
[----:B------:R-:W-:Y:S01]  /*4180*/  FFMA R27, R72, R38, R119 ;  /* 0x00000026481b7223 */ /* 0x000fe20000000077 */
[----:B------:R-:W-:Y:S01]  /*4190*/  FFMA R25, R76, R36, R111 ;  /* 0x000000244c197223 */ /* 0x000fe2000000006f */
[-C--:B------:R-:W-:Y:S01]  /*41a0*/  FFMA R47, R80, R122.reuse, R47 ;  /* 0x0000007a502f7223 */ /* 0x080fe2000000002f */
[-C--:B------:R-:W-:Y:S01]  /*41b0*/  FFMA R51, R78, R122.reuse, R117 ;  /* 0x0000007a4e337223 */ /* 0x080fe20000000075 */
[----:B------:R-:W-:Y:S01]  /*41c0*/  FFMA R112, R23, R122, R112 ;  /* 0x0000007a17707223 */ /* 0x000fe20000000070 */
[-C--:B------:R-:W-:Y:S01]  /*41d0*/  FFMA R55, R80, R38.reuse, R55 ;  /* 0x0000002650377223 */ /* 0x080fe20000000037 */
[-C--:B------:R-:W-:Y:S01]  /*41e0*/  FFMA R114, R79, R38.reuse, R46 ;  /* 0x000000264f727223 */ /* 0x080fe2000000002e */
[-C--:B------:R-:W-:Y:S01]  /*41f0*/  FFMA R111, R78, R38.reuse, R39 ;  /* 0x000000264e6f7223 */ /* 0x080fe20000000027 */
[----:B------:R-:W-:Y:S01]  /*4200*/  FFMA R50, R23, R38, R50 ;  /* 0x0000002617327223 */ /* 0x000fe20000000032 */
[C---:B------:R-:W-:Y:S01]  /*4210*/  FFMA R24, R76.reuse, R53, R113 ;  /* 0x000000354c187223 */ /* 0x040fe20000000071 */
[CC--:B------:R-:W-:Y:S01]  /*4220*/  FFMA R26, R76.reuse, R35.reuse, R26 ;  /* 0x000000234c1a7223 */ /* 0x0c0fe2000000001a */
[----:B------:R-:W-:Y:S01]  /*4230*/  FFMA R27, R76, R34, R27 ;  /* 0x000000224c1b7223 */ /* 0x000fe2000000001b */
[----:B------:R-:W-:Y:S01]  /*4240*/  FFMA R39, R73, R38, R120 ;  /* 0x0000002649277223 */ /* 0x000fe20000000078 */
        /* <DEDUP_REMOVED lines=8> */
[----:B------:R-:W-:Y:S01]  /*42d0*/  FFMA R122, R73, R122, R118 ;  /* 0x0000007a497a7223 */ /* 0x000fe20000000076 */
[----:B------:R1:W-:Y:S01]  /*42e0*/  STL.128 [UR7+0x1c0], R24 ;  /* 0x0001c018ff007987 */ /* 0x0003e20008100c07 */
[-C--:B--2---:R-:W-:Y:S01]  /*42f0*/  FFMA R38, R71, R28.reuse, R38 ;  /* 0x0000001c47267223 */ /* 0x084fe20000000026 */
[-C--:B------:R-:W-:Y:S01]  /*4300*/  FFMA R47, R70, R28.reuse, R47 ;  /* 0x0000001c462f7223 */ /* 0x080fe2000000002f */
[-C--:B------:R-:W-:Y:S01]  /*4310*/  FFMA R51, R72, R28.reuse, R51 ;  /* 0x0000001c48337223 */ /* 0x080fe20000000033 */
[----:B------:R-:W-:Y:S01]  /*4320*/  FFMA R46, R73, R28, R46 ;  /* 0x0000001c492e7223 */ /* 0x000fe2000000002e */
[-C--:B---3--:R-:W-:Y:S01]  /*4330*/  FFMA R55, R70, R31.reuse, R55 ;  /* 0x0000001f46377223 */ /* 0x088fe20000000037 */
[-C--:B------:R-:W-:Y:S01]  /*4340*/  FFMA R114, R71, R31.reuse, R114 ;  /* 0x0000001f47727223 */ /* 0x080fe20000000072 */
[-C--:B------:R-:W-:Y:S01]  /*4350*/  FFMA R111, R72, R31.reuse, R111 ;  /* 0x0000001f486f7223 */ /* 0x080fe2000000006f */
[----:B------:R-:W-:Y:S01]  /*4360*/  FFMA R50, R73, R31, R50 ;  /* 0x0000001f49327223 */ /* 0x000fe20000000032 */
[-C--:B0-----:R-:W-:Y:S01]  /*4370*/  FFMA R28, R74, R29.reuse, R45 ;  /* 0x0000001d4a1c7223 */ /* 0x081fe2000000002d */
[-C--:B------:R-:W-:Y:S01]  /*4380*/  FFMA R32, R75, R29.reuse, R32 ;  /* 0x0000001d4b207223 */ /* 0x080fe20000000020 */
[CC--:B------:R-:W-:Y:S01]  /*4390*/  FFMA R40, R77.reuse, R29.reuse, R40 ;  /* 0x0000001d4d287223 */ /* 0x0c0fe20000000028 */
[C---:B-1----:R-:W-:Y:S01]  /*43a0*/  FFMA R25, R77.reuse, R36, R49 ;  /* 0x000000244d197223 */ /* 0x042fe20000000031 */
[----:B------:R-:W-:Y:S01]  /*43b0*/  FFMA R36, R76, R29, R41 ;  /* 0x0000001d4c247223 */ /* 0x000fe20000000029 */
[----:B------:R-:W-:Y:S01]  /*43c0*/  FFMA R29, R74, R30, R33 ;  /* 0x0000001e4a1d7223 */ /* 0x000fe20000000021 */
[----:B------:R-:W-:Y:S01]  /*43d0*/  FFMA R27, R77, R34, R39 ;  /* 0x000000224d1b7223 */ /* 0x000fe20000000027 */
[-C--:B------:R-:W-:Y:S01]  /*43e0*/  FFMA R33, R75, R30.reuse, R48 ;  /* 0x0000001e4b217223 */ /* 0x080fe20000000030 */
[-C--:B------:R-:W-:Y:S01]  /*43f0*/  FFMA R37, R76, R30.reuse, R37 ;  /* 0x0000001e4c257223 */ /* 0x080fe20000000025 */
[C---:B------:R-:W-:Y:S01]  /*4400*/  FFMA R41, R77.reuse, R30, R44 ;  /* 0x0000001e4d297223 */ /* 0x040fe2000000002c */
[----:B------:R-:W-:Y:S01]  /*4410*/  FFMA R26, R77, R35, R122 ;  /* 0x000000234d1a7223 */ /* 0x000fe2000000007a */
[CC--:B----4-:R-:W-:Y:S01]  /*4420*/  FFMA R34, R75.reuse, R42.reuse, R38 ;  /* 0x0000002a4b227223 */ /* 0x0d0fe20000000026 */
[-C--:B------:R-:W-:Y:S01]  /*4430*/  FFMA R30, R74, R42.reuse, R47 ;  /* 0x0000002a4a1e7223 */ /* 0x080fe2000000002f */
[-C--:B------:R-:W-:Y:S01]  /*4440*/  FFMA R38, R76, R42.reuse, R51 ;  /* 0x0000002a4c267223 */ /* 0x080fe20000000033 */
[-C--:B-----5:R-:W-:Y:S01]  /*4450*/  FFMA R31, R74, R43.reuse, R55 ;  /* 0x0000002b4a1f7223 */ /* 0x0a0fe20000000037 */
[-C--:B------:R-:W-:Y:S01]  /*4460*/  FFMA R35, R75, R43.reuse, R114 ;  /* 0x0000002b4b237223 */ /* 0x080fe20000000072 */
[----:B------:R-:W-:Y:S01]  /*4470*/  FFMA R39, R76, R43, R111 ;  /* 0x0000002b4c277223 */ /* 0x000fe2000000006f */
[C---:B------:R-:W-:Y:S01]  /*4480*/  FFMA R24, R77.reuse, R53, R52 ;  /* 0x000000354d187223 */ /* 0x040fe20000000034 */
[C---:B------:R-:W-:Y:S01]  /*4490*/  FFMA R42, R77.reuse, R42, R46 ;  /* 0x0000002a4d2a7223 */ /* 0x040fe2000000002e */
[----:B------:R-:W-:Y:S01]  /*44a0*/  FFMA R43, R77, R43, R50 ;  /* 0x0000002b4d2b7223 */ /* 0x000fe20000000032 */
[----:B------:R1:W-:Y:S04]  /*44b0*/  STL.128 [UR7+0x10], R28 ;  /* 0x0000101cff007987 */ /* 0x0003e80008100c07 */
[----:B------:R1:W-:Y:S04]  /*44c0*/  STL.128 [UR7+0x2a0], R24 ;  /* 0x0002a018ff007987 */ /* 0x0003e80008100c07 */
[----:B------:R1:W-:Y:S04]  /*44d0*/  STL.128 [UR7+0xf0], R32 ;  /* 0x0000f020ff007987 */ /* 0x0003e80008100c07 */
[----:B------:R1:W-:Y:S04]  /*44e0*/  STL.128 [UR7+0x1d0], R36 ;  /* 0x0001d024ff007987 */ /* 0x0003e80008100c07 */
[----:B------:R1:W-:Y:S01]  /*44f0*/  STL.128 [UR7+0x2b0], R40 ;  /* 0x0002b028ff007987 */ /* 0x0003e20008100c07 */
[----:B------:R-:W-:-:S09]  /*4500*/  UISETP.NE.AND UP1, UPT, UR5, 0x7, UPT ;  /* 0x000000070500788c */ /* 0x000fd2000bf25270 */
[----:B------:R-:W-:Y:S05]  /*4510*/  BRA.U UP1, `(.L_x_38) ;  /* 0xffffffed01807547 */ /* 0x000fea000b83ffff */
[----:B------:R-:W-:-:S04]  /*4520*/  UIADD3 UR4, UPT, UPT, UR4, 0x1, URZ ;  /* 0x0000000104047890 */ /* 0x000fc8000fffe0ff */
[----:B------:R-:W-:-:S09]  /*4530*/  UISETP.NE.AND UP1, UPT, UR4, 0x7, UPT ;  /* 0x000000070400788c */ /* 0x000fd2000bf25270 */
[----:B------:R-:W-:Y:S05]  /*4540*/  BRA.U UP1, `(.L_x_39) ;  /* 0xffffffe901e47547 */ /* 0x000fea000b83ffff */
[----:B------:R-:W-:Y:S01]  /*4550*/  BAR.SYNC.DEFER_BLOCKING 0x0 ;  /* 0x0000000000007b1d */ /* 0x000fe20000010000 */
[----:B------:R-:W-:Y:S01]  /*4560*/  ISETP.GT.U32.AND P0, PT, R2, 0xdf, PT ;  /* 0x000000df0200780c */ /* 0x000fe20003f04070 */
[----:B------:R-:W-:Y:S01]  /*4570*/  UIADD3 UR6, UPT, UPT, UR6, 0xc15d, URZ ;  /* 0x0000c15d06067890 */ /* 0x000fe2000fffe0ff */
[----:B-1----:R-:W-:-:S03]  /*4580*/  HFMA2 R24, -RZ, RZ, 0, 0 ;  /* 0x00000000ff187431 */ /* 0x002fc600000001ff */
[----:B------:R-:W-:Y:S08]  /*4590*/  BSSY.RECONVERGENT B0, `(.L_x_40) ;  /* 0x0000015000007945 */ /* 0x000ff00003800200 */
[----:B------:R-:W-:Y:S05]  /*45a0*/  @P0 BRA `(.L_x_41) ;  /* 0x00000000004c0947 */ /* 0x000fea0003800000 */
[----:B------:R-:W-:-:S05]  /*45b0*/  LOP3.LUT R23, R93, 0xffff, RZ, 0xc0, !PT ;  /* 0x0000ffff5d177812 */ /* 0x000fca00078ec0ff */
[----:B------:R-:W-:-:S05]  /*45c0*/  IMAD R23, R23, 0x231, RZ ;  /* 0x0000023117177824 */ /* 0x000fca00078e02ff */
[----:B------:R-:W-:-:S04]  /*45d0*/  SHF.R.U32.HI R23, RZ, 0x10, R23 ;  /* 0x00000010ff177819 */ /* 0x000fc80000011617 */
        /* <DEDUP_REMOVED lines=10> */
[----:B------:R-:W-:Y:S01]  /*4680*/  ISETP.GT.U32.AND P0, PT, R93, 0x74, PT ;  /* 0x000000745d00780c */ /* 0x000fe20003f04070 */
[----:B------:R-:W-:-:S05]  /*4690*/  VIADD R23, R23, UR6 ;  /* 0x0000000617177c36 */ /* 0x000fca0008000000 */
[----:B------:R-:W-:-:S07]  /*46a0*/  IADD3 R27, PT, PT, R23, 0xe0, RZ ;  /* 0x000000e0171b7810 */ /* 0x000fce0007ffe0ff */
[----:B------:R-:W-:-:S05]  /*46b0*/  @!P0 IADD3 R27, PT, PT, R23, RZ, RZ ;  /* 0x000000ff171b8210 */ /* 0x000fca0007ffe0ff */
[----:B0-----:R-:W-:-:S06]  /*46c0*/  IMAD.WIDE R24, R27, 0x4, R24 ;  /* 0x000000041b187825 */ /* 0x001fcc00078e0218 */
[----:B------:R0:W5:Y:S02]  /*46d0*/  LDG.E.CONSTANT R24, desc[UR10][R24.64] ;  /* 0x0000000a18187981 */ /* 0x000164000c1e9900 */
.L_x_41:
[----:B------:R-:W-:Y:S05]  /*46e0*/  BSYNC.RECONVERGENT B0 ;  /* 0x0000000000007941 */ /* 0x000fea0003800200 */
.L_x_40:
[----:B------:R-:W-:Y:S01]  /*46f0*/  UMOV UR4, 0x3 ;  /* 0x0000000300047882 */ /* 0x000fe20000000000 */
[----:B-----5:R1:W-:Y:S01]  /*4700*/  STS [R3], R24 ;  /* 0x0000001803007388 */ /* 0x0203e20000000800 */
[----:B------:R-:W-:Y:S01]  /*4710*/  UIMAD UR4, UR12, 0x1c, -UR4 ;  /* 0x0000001c0c0478a4 */ /* 0x000fe2000f8e0a04 */
[----:B------:R-:W-:Y:S01]  /*4720*/  BSSY.RECONVERGENT B0, `(.L_x_42) ;  /* 0x0000018000007945 */ /* 0x000fe20003800200 */
[----:B------:R-:W-:-:S04]  /*4730*/  HFMA2 R26, -RZ, RZ, 0, 0 ;  /* 0x00000000ff1a7431 */ /* 0x000fc800000001ff */
[----:B------:R-:W-:-:S04]  /*4740*/  IADD3 R23, PT, PT, R4, UR4, RZ ;  /* 0x0000000404177c10 */ /* 0x000fc8000fffe0ff */
[----:B------:R-:W-:-:S13]  /*4750*/  ISETP.GT.U32.AND P0, PT, R23, 0xdf, PT ;  /* 0x000000df1700780c */ /* 0x000fda0003f04070 */
[----:B-1----:R-:W-:Y:S05]  /*4760*/  @P0 BRA `(.L_x_43) ;  /* 0x00000000004c0947 */ /* 0x002fea0003800000 */
[----:B------:R-:W-:-:S04]  /*4770*/  IADD3 R23, PT, PT, R93, 0xe0, RZ ;  /* 0x000000e05d177810 */ /* 0x000fc80007ffe0ff */
        /* <DEDUP_REMOVED lines=12> */
[----:B0-----:R-:W0:Y:S01]  /*4840*/  LDC.64 R24, c[0x0][0x380] ;  /* 0x0000e000ff187b82 */ /* 0x001e220000000a00 */
[----:B------:R-:W-:-:S05]  /*4850*/  IMAD R23, R27, 0xe0, RZ ;  /* 0x000000e01b177824 */ /* 0x000fca00078e02ff */
[----:B------:R-:W-:-:S04]  /*4860*/  LOP3.LUT R23, R23, 0xffff, RZ, 0xc0, !PT ;  /* 0x0000ffff17177812 */ /* 0x000fc800078ec0ff */
[----:B------:R-:W-:-:S05]  /*4870*/  IADD3 R23, PT, PT, R23, UR6, R28 ;  /* 0x0000000617177c10 */ /* 0x000fca000fffe01c */
[----:B0-----:R-:W-:-:S05]  /*4880*/  IMAD.WIDE R24, R23, 0x4, R24 ;  /* 0x0000000417187825 */ /* 0x001fca00078e0218 */
[----:B------:R1:W5:Y:S02]  /*4890*/  LDG.E.CONSTANT R26, desc[UR10][R24.64] ;  /* 0x0000000a181a7981 */ /* 0x000364000c1e9900 */
.L_x_43:
[----:B------:R-:W-:Y:S05]  /*48a0*/  BSYNC.RECONVERGENT B0 ;  /* 0x0000000000007941 */ /* 0x000fea0003800200 */
.L_x_42:
[----:B-----5:R2:W-:Y:S01]  /*48b0*/  STS [R3+0x380], R26 ;  /* 0x0003801a03007388 */ /* 0x0205e20000000800 */
[----:B------:R-:W-:Y:S01]  /*48c0*/  IADD3 R23, PT, PT, R5, UR4, RZ ;  /* 0x0000000405177c10 */ /* 0x000fe2000fffe0ff */
[----:B------:R-:W-:Y:S01]  /*48d0*/  BSSY.RECONVERGENT B0, `(.L_x_44) ;  /* 0x0000016000007945 */ /* 0x000fe20003800200 */
[----:B-1----:R-:W-:Y:S02]  /*48e0*/  MOV R24, RZ ;  /* 0x000000ff00187202 */ /* 0x002fe40000000f00 */
[----:B------:R-:W-:-:S13]  /*48f0*/  ISETP.GT.U32.AND P0, PT, R23, 0xdf, PT ;  /* 0x000000df1700780c */ /* 0x000fda0003f04070 */
[----:B--2---:R-:W-:Y:S05]  /*4900*/  @P0 BRA `(.L_x_45) ;  /* 0x0000000000480947 */ /* 0x004fea0003800000 */
[----:B------:R-:W-:-:S04]  /*4910*/  IADD3 R23, PT, PT, R93, 0x1c0, RZ ;  /* 0x000001c05d177810 */ /* 0x000fc80007ffe0ff */
[----:B------:R-:W-:-:S05]  /*4920*/  LOP3.LUT R5, R23, 0xffff, RZ, 0xc0, !PT ;  /* 0x0000ffff17057812 */ /* 0x000fca00078ec0ff */
[----:B------:R-:W-:-:S05]  /*4930*/  IMAD R5, R5, 0x461, RZ ;  /* 0x0000046105057824 */ /* 0x000fca00078e02ff */
[----:B------:R-:W-:-:S04]  /*4940*/  SHF.R.U32.HI R5, RZ, 0x11, R5 ;  /* 0x00000011ff057819 */ /* 0x000fc80000011605 */
[----:B0-----:R-:W-:-:S05]  /*4950*/  PRMT R25, R5, 0x9910, RZ ;  /* 0x0000991005197816 */ /* 0x001fca00000000ff */
        /* <DEDUP_REMOVED lines=13> */
.L_x_45:
[----:B------:R-:W-:Y:S05]  /*4a30*/  BSYNC.RECONVERGENT B0 ;  /* 0x0000000000007941 */ /* 0x000fea0003800200 */
.L_x_44:
[----:B-----5:R2:W-:Y:S01]  /*4a40*/  STS [R3+0x700], R24 ;  /* 0x0007001803007388 */ /* 0x0205e20000000800 */
[----:B------:R-:W-:Y:S01]  /*4a50*/  IADD3 R23, PT, PT, R6, UR4, RZ ;  /* 0x0000000406177c10 */ /* 0x000fe2000fffe0ff */
[----:B------:R-:W-:Y:S01]  /*4a60*/  BSSY.RECONVERGENT B0, `(.L_x_46) ;  /* 0x0000017000007945 */ /* 0x000fe20003800200 */
[----:B------:R-:W-:Y:S02]  /*4a70*/  HFMA2 R26, -RZ, RZ, 0, 0 ;  /* 0x00000000ff1a7431 */ /* 0x000fe400000001ff */
[----:B------:R-:W-:-:S13]  /*4a80*/  ISETP.GT.U32.AND P0, PT, R23, 0xdf, PT ;  /* 0x000000df1700780c */ /* 0x000fda0003f04070 */
[----:B--2---:R-:W-:Y:S05]  /*4a90*/  @P0 BRA `(.L_x_47) ;  /* 0x00000000004c0947 */ /* 0x004fea0003800000 */
        /* <DEDUP_REMOVED lines=13> */
[----:B01----:R-:W0:Y:S01]  /*4b70*/  LDC.64 R24, c[0x0][0x380] ;  /* 0x0000e000ff187b82 */ /* 0x003e220000000a00 */
[----:B------:R-:W-:-:S05]  /*4b80*/  IMAD R23, R27, 0xe0, RZ ;  /* 0x000000e01b177824 */ /* 0x000fca00078e02ff */
[----:B------:R-:W-:-:S04]  /*4b90*/  LOP3.LUT R23, R23, 0xffff, RZ, 0xc0, !PT ;  /* 0x0000ffff17177812 */ /* 0x000fc800078ec0ff */
[----:B------:R-:W-:-:S05]  /*4ba0*/  IADD3 R23, PT, PT, R23, UR6, R28 ;  /* 0x0000000617177c10 */ /* 0x000fca000fffe01c */
[----:B0-----:R-:W-:-:S05]  /*4bb0*/  IMAD.WIDE R24, R23, 0x4, R24 ;  /* 0x0000000417187825 */ /* 0x001fca00078e0218 */
[----:B------:R2:W5:Y:S02]  /*4bc0*/  LDG.E.CONSTANT R26, desc[UR10][R24.64] ;  /* 0x0000000a181a7981 */ /* 0x000564000c1e9900 */
.L_x_47:
[----:B------:R-:W-:Y:S05]  /*4bd0*/  BSYNC.RECONVERGENT B0 ;  /* 0x0000000000007941 */ /* 0x000fea0003800200 */
.L_x_46:
[----:B-----5:R3:W-:Y:S01]  /*4be0*/  STS [R3+0xa80], R26 ;  /* 0x000a801a03007388 */ /* 0x0207e20000000800 */
[----:B------:R-:W-:Y:S01]  /*4bf0*/  IADD3 R23, PT, PT, R7, UR4, RZ ;  /* 0x0000000407177c10 */ /* 0x000fe2000fffe0ff */
[----:B------:R-:W-:Y:S01]  /*4c00*/  BSSY.RECONVERGENT B0, `(.L_x_48) ;  /* 0x0000016000007945 */ /* 0x000fe20003800200 */
[----:B--2---:R-:W-:Y:S02]  /*4c10*/  MOV R24, RZ ;  /* 0x000000ff00187202 */ /* 0x004fe40000000f00 */
[----:B------:R-:W-:-:S13]  /*4c20*/  ISETP.GT.U32.AND P0, PT, R23, 0xdf, PT ;  /* 0x000000df1700780c */ /* 0x000fda0003f04070 */
[----:B---3--:R-:W-:Y:S05]  /*4c30*/  @P0 BRA `(.L_x_49) ;  /* 0x0000000000480947 */ /* 0x008fea0003800000 */
[----:B------:R-:W-:-:S04]  /*4c40*/  IADD3 R23, PT, PT, R93, 0x380, RZ ;  /* 0x000003805d177810 */ /* 0x000fc80007ffe0ff */
[----:B------:R-:W-:-:S05]  /*4c50*/  LOP3.LUT R7, R23, 0xffff, RZ, 0xc0, !PT ;  /* 0x0000ffff17077812 */ /* 0x000fca00078ec0ff */
[----:B------:R-:W-:-:S05]  /*4c60*/  IMAD R7, R7, 0x8c1, RZ ;  /* 0x000008c107077824 */ /* 0x000fca00078e02ff */
[----:B------:R-:W-:-:S04]  /*4c70*/  SHF.R.U32.HI R7, RZ, 0x12, R7 ;  /* 0x00000012ff077819 */ /* 0x000fc80000011607 */
[----:B01----:R-:W-:-:S05]  /*4c80*/  PRMT R25, R7, 0x9910, RZ ;  /* 0x0000991007197816 */ /* 0x003fca00000000ff */
        /* <DEDUP_REMOVED lines=13> */
.L_x_49:
[----:B------:R-:W-:Y:S05]  /*4d60*/  BSYNC.RECONVERGENT B0 ;  /* 0x0000000000007941 */ /* 0x000fea0003800200 */
.L_x_48:
[----:B-----5:R3:W-:Y:S01]  /*4d70*/  STS [R3+0xe00], R24 ;  /* 0x000e001803007388 */ /* 0x0207e20000000800 */
[----:B------:R-:W-:Y:S01]  /*4d80*/  IADD3 R23, PT, PT, R8, UR4, RZ ;  /* 0x0000000408177c10 */ /* 0x000fe2000fffe0ff */
[----:B------:R-:W-:Y:S01]  /*4d90*/  BSSY.RECONVERGENT B0, `(.L_x_50) ;  /* 0x0000017000007945 */ /* 0x000fe20003800200 */
[----:B------:R-:W-:Y:S02]  /*4da0*/  IMAD.MOV.U32 R26, RZ, RZ, RZ ;  /* 0x000000ffff1a7224 */ /* 0x000fe400078e00ff */
[----:B------:R-:W-:-:S13]  /*4db0*/  ISETP.GT.U32.AND P0, PT, R23, 0xdf, PT ;  /* 0x000000df1700780c */ /* 0x000fda0003f04070 */
[----:B---3--:R-:W-:Y:S05]  /*4dc0*/  @P0 BRA `(.L_x_51) ;  /* 0x00000000004c0947 */ /* 0x008fea0003800000 */
        /* <DEDUP_REMOVED lines=13> */
[----:B012---:R-:W0:Y:S01]  /*4ea0*/  LDC.64 R24, c[0x0][0x380] ;  /* 0x0000e000ff187b82 */ /* 0x007e220000000a00 */
[----:B------:R-:W-:-:S05]  /*4eb0*/  IMAD R23, R27, 0xe0, RZ ;  /* 0x000000e01b177824 */ /* 0x000fca00078e02ff */
[----:B------:R-:W-:-:S04]  /*4ec0*/  LOP3.LUT R23, R23, 0xffff, RZ, 0xc0, !PT ;  /* 0x0000ffff17177812 */ /* 0x000fc800078ec0ff */
[----:B------:R-:W-:-:S05]  /*4ed0*/  IADD3 R23, PT, PT, R23, UR6, R28 ;  /* 0x0000000617177c10 */ /* 0x000fca000fffe01c */
[----:B0-----:R-:W-:-:S05]  /*4ee0*/  IMAD.WIDE R24, R23, 0x4, R24 ;  /* 0x0000000417187825 */ /* 0x001fca00078e0218 */
[----:B------:R3:W5:Y:S02]  /*4ef0*/  LDG.E.CONSTANT R26, desc[UR10][R24.64] ;  /* 0x0000000a181a7981 */ /* 0x000764000c1e9900 */
.L_x_51:
[----:B------:R-:W-:Y:S05]  /*4f00*/  BSYNC.RECONVERGENT B0 ;  /* 0x0000000000007941 */ /* 0x000fea0003800200 */
.L_x_50:
[----:B-----5:R4:W-:Y:S01]  /*4f10*/  STS [R3+0x1180], R26 ;  /* 0x0011801a03007388 */ /* 0x0209e20000000800 */
[----:B------:R-:W-:Y:S01]  /*4f20*/  IADD3 R23, PT, PT, R9, UR4, RZ ;  /* 0x0000000409177c10 */ /* 0x000fe2000fffe0ff */
[----:B------:R-:W-:Y:S01]  /*4f30*/  BSSY.RECONVERGENT B0, `(.L_x_52) ;  /* 0x0000016000007945 */ /* 0x000fe20003800200 */
[----:B---3--:R-:W-:Y:S02]  /*4f40*/  HFMA2 R24, -RZ, RZ, 0, 0 ;  /* 0x00000000ff187431 */ /* 0x008fe400000001ff */
[----:B------:R-:W-:-:S13]  /*4f50*/  ISETP.GT.U32.AND P0, PT, R23, 0xdf, PT ;  /* 0x000000df1700780c */ /* 0x000fda0003f04070 */
[----:B----4-:R-:W-:Y:S05]  /*4f60*/  @P0 BRA `(.L_x_53) ;  /* 0x0000000000480947 */ /* 0x010fea0003800000 */
[----:B------:R-:W-:-:S04]  /*4f70*/  IADD3 R23, PT, PT, R93, 0x540, RZ ;  /* 0x000005405d177810 */ /* 0x000fc80007ffe0ff */
[----:B------:R-:W-:-:S05]  /*4f80*/  LOP3.LUT R9, R23, 0xffff, RZ, 0xc0, !PT ;  /* 0x0000ffff17097812 */ /* 0x000fca00078ec0ff */
[----:B------:R-:W-:-:S05]  /*4f90*/  IMAD R9, R9, 0x8c1, RZ ;  /* 0x000008c109097824 */ /* 0x000fca00078e02ff */
[----:B------:R-:W-:-:S04]  /*4fa0*/  SHF.R.U32.HI R9, RZ, 0x12, R9 ;  /* 0x00000012ff097819 */ /* 0x000fc80000011609 */
[----:B012---:R-:W-:-:S05]  /*4fb0*/  PRMT R25, R9, 0x9910, RZ ;  /* 0x0000991009197816 */ /* 0x007fca00000000ff */
        /* <DEDUP_REMOVED lines=13> */
.L_x_53:
[----:B------:R-:W-:Y:S05]  /*5090*/  BSYNC.RECONVERGENT B0 ;  /* 0x0000000000007941 */ /* 0x000fea0003800200 */
.L_x_52:
[----:B-----5:R4:W-:Y:S01]  /*50a0*/  STS [R3+0x1500], R24 ;  /* 0x0015001803007388 */ /* 0x0209e20000000800 */
[----:B------:R-:W-:Y:S01]  /*50b0*/  IADD3 R23, PT, PT, R10, UR4, RZ ;  /* 0x000000040a177c10 */ /* 0x000fe2000fffe0ff */
[----:B------:R-:W-:Y:S01]  /*50c0*/  BSSY.RECONVERGENT B0, `(.L_x_54) ;  /* 0x0000017000007945 */ /* 0x000fe20003800200 */
[----:B------:R-:W-:Y:S02]  /*50d0*/  MOV R26, RZ ;  /* 0x000000ff001a7202 */ /* 0x000fe40000000f00 */
[----:B------:R-:W-:-:S13]  /*50e0*/  ISETP.GT.U32.AND P0, PT, R23, 0xdf, PT ;  /* 0x000000df1700780c */ /* 0x000fda0003f04070 */
[----:B----4-:R-:W-:Y:S05]  /*50f0*/  @P0 BRA `(.L_x_55) ;  /* 0x00000000004c0947 */ /* 0x010fea0003800000 */
[----:B0123--:R-:W-:-:S04]  /*5100*/  IADD3 R25, PT, PT, R93, 0x620, RZ ;  /* 0x000006205d197810 */ /* 0x00ffc80007ffe0ff */
        /* <DEDUP_REMOVED lines=13> */
[----:B------:R-:W-:-:S05]  /*51e0*/  IMAD R23, R23, 0xe0, RZ ;  /* 0x000000e017177824 */ /* 0x000fca00078e02ff */
[----:B------:R-:W-:-:S04]  /*51f0*/  LOP3.LUT R23, R23, 0xffff, RZ, 0xc0, !PT ;  /* 0x0000ffff17177812 */ /* 0x000fc800078ec0ff */
[----:B------:R-:W-:-:S05]  /*5200*/  IADD3 R23, PT, PT, R23, UR6, R28 ;  /* 0x0000000617177c10 */ /* 0x000fca000fffe01c */
[----:B0-----:R-:W-:-:S05]  /*5210*/  IMAD.WIDE R24, R23, 0x4, R24 ;  /* 0x0000000417187825 */ /* 0x001fca00078e0218 */
[----:B------:R4:W5:Y:S02]  /*5220*/  LDG.E.CONSTANT R26, desc[UR10][R24.64] ;  /* 0x0000000a181a7981 */ /* 0x000964000c1e9900 */
.L_x_55:
[----:B------:R-:W-:Y:S05]  /*5230*/  BSYNC.RECONVERGENT B0 ;  /* 0x0000000000007941 */ /* 0x000fea0003800200 */
.L_x_54:
[----:B-----5:R0:W-:Y:S01]  /*5240*/  STS [R3+0x1880], R26 ;  /* 0x0018801a03007388 */ /* 0x0201e20000000800 */
[----:B------:R-:W-:Y:S01]  /*5250*/  IADD3 R23, PT, PT, R11, UR4, RZ ;  /* 0x000000040b177c10 */ /* 0x000fe2000fffe0ff */
[----:B------:R-:W-:Y:S01]  /*5260*/  BSSY.RECONVERGENT B0, `(.L_x_56) ;  /* 0x0000016000007945 */ /* 0x000fe20003800200 */
[----:B----4-:R-:W-:Y:S02]  /*5270*/  HFMA2 R24, -RZ, RZ, 0, 0 ;  /* 0x00000000ff187431 */ /* 0x010fe400000001ff */
[----:B------:R-:W-:-:S13]  /*5280*/  ISETP.GT.U32.AND P0, PT, R23, 0xdf, PT ;  /* 0x000000df1700780c */ /* 0x000fda0003f04070 */
[----:B0-----:R-:W-:Y:S05]  /*5290*/  @P0 BRA `(.L_x_57) ;  /* 0x0000000000480947 */ /* 0x001fea0003800000 */
[----:B------:R-:W-:-:S04]  /*52a0*/  LOP3.LUT R23, R93, 0x700, RZ, 0xfc, !PT ;  /* 0x000007005d177812 */ /* 0x000fc800078efcff */
[----:B------:R-:W-:-:S05]  /*52b0*/  LOP3.LUT R11, R23, 0xffff, RZ, 0xc0, !PT ;  /* 0x0000ffff170b7812 */ /* 0x000fca00078ec0ff */
[----:B------:R-:W-:-:S05]  /*52c0*/  IMAD R11, R11, 0x8c1, RZ ;  /* 0x000008c10b0b7824 */ /* 0x000fca00078e02ff */
[----:B------:R-:W-:-:S04]  /*52d0*/  SHF.R.U32.HI R11, RZ, 0x12, R11 ;  /* 0x00000012ff0b7819 */ /* 0x000fc8000001160b */
[----:B-123--:R-:W-:-:S05]  /*52e0*/  PRMT R25, R11, 0x9910, RZ ;  /* 0x000099100b197816 */ /* 0x00efca00000000ff */
        /* <DEDUP_REMOVED lines=13> */
.L_x_57:
[----:B------:R-:W-:Y:S05]  /*53c0*/  BSYNC.RECONVERGENT B0 ;  /* 0x0000000000007941 */ /* 0x000fea0003800200 */
.L_x_56:
[----:B-----5:R4:W-:Y:S01]  /*53d0*/  STS [R3+0x1c00], R24 ;  /* 0x001c001803007388 */ /* 0x0209e20000000800 */
[----:B------:R-:W-:Y:S01]  /*53e0*/  IADD3 R23, PT, PT, R12, UR4, RZ ;  /* 0x000000040c177c10 */ /* 0x000fe2000fffe0ff */
[----:B------:R-:W-:Y:S01]  /*53f0*/  BSSY.RECONVERGENT B0, `(.L_x_58) ;  /* 0x0000017000007945 */ /* 0x000fe20003800200 */
[----:B------:R-:W-:Y:S02]  /*5400*/  MOV R26, RZ ;  /* 0x000000ff001a7202 */ /* 0x000fe40000000f00 */
[----:B------:R-:W-:-:S13]  /*5410*/  ISETP.GT.U32.AND P0, PT, R23, 0xdf, PT ;  /* 0x000000df1700780c */ /* 0x000fda0003f04070 */
[----:B----4-:R-:W-:Y:S05]  /*5420*/  @P0 BRA `(.L_x_59) ;  /* 0x00000000004c0947 */ /* 0x010fea0003800000 */
        /* <DEDUP_REMOVED lines=13> */
[----:B0123--:R-:W0:Y:S01]  /*5500*/  LDC.64 R24, c[0x0][0x380] ;  /* 0x0000e000ff187b82 */ /* 0x00fe220000000a00 */
[----:B------:R-:W-:-:S05]  /*5510*/  IMAD R23, R27, 0xe0, RZ ;  /* 0x000000e01b177824 */ /* 0x000fca00078e02ff */
[----:B------:R-:W-:-:S04]  /*5520*/  LOP3.LUT R23, R23, 0xffff, RZ, 0xc0, !PT ;  /* 0x0000ffff17177812 */ /* 0x000fc800078ec0ff */
[----:B------:R-:W-:-:S05]  /*5530*/  IADD3 R23, PT, PT, R23, UR6, R28 ;  /* 0x0000000617177c10 */ /* 0x000fca000fffe01c */
[----:B0-----:R-:W-:-:S05]  /*5540*/  IMAD.WIDE R24, R23, 0x4, R24 ;  /* 0x0000000417187825 */ /* 0x001fca00078e0218 */
[----:B------:R4:W5:Y:S02]  /*5550*/  LDG.E.CONSTANT R26, desc[UR10][R24.64] ;  /* 0x0000000a181a7981 */ /* 0x000964000c1e9900 */
.L_x_59:
[----:B------:R-:W-:Y:S05]  /*5560*/  BSYNC.RECONVERGENT B0 ;  /* 0x0000000000007941 */ /* 0x000fea0003800200 */
.L_x_58:
[----:B-----5:R0:W-:Y:S01]  /*5570*/  STS [R3+0x1f80], R26 ;  /* 0x001f801a03007388 */ /* 0x0201e20000000800 */
[----:B------:R-:W-:Y:S01]  /*5580*/  VIADD R23, R13, UR4 ;  /* 0x000000040d177c36 */ /* 0x000fe20008000000 */
[----:B------:R-:W-:Y:S01]  /*5590*/  BSSY.RECONVERGENT B0, `(.L_x_60) ;  /* 0x0000016000007945 */ /* 0x000fe20003800200 */
[----:B----4-:R-:W-:-:S03]  /*55a0*/  HFMA2 R24, -RZ, RZ, 0, 0 ;  /* 0x00000000ff187431 */ /* 0x010fc600000001ff */
[----:B------:R-:W-:-:S13]  /*55b0*/  ISETP.GT.U32.AND P0, PT, R23, 0xdf, PT ;  /* 0x000000df1700780c */ /* 0x000fda0003f04070 */
[----:B0-----:R-:W-:Y:S05]  /*55c0*/  @P0 BRA `(.L_x_61) ;  /* 0x0000000000480947 */ /* 0x001fea0003800000 */
[----:B------:R-:W-:-:S04]  /*55d0*/  IADD3 R23, PT, PT, R93, 0x8c0, RZ ;  /* 0x000008c05d177810 */ /* 0x000fc80007ffe0ff */
        /* <DEDUP_REMOVED lines=17> */
.L_x_61:
[----:B------:R-:W-:Y:S05]  /*56f0*/  BSYNC.RECONVERGENT B0 ;  /* 0x0000000000007941 */ /* 0x000fea0003800200 */
.L_x_60:
        /* <DEDUP_REMOVED lines=25> */
.L_x_63:
[----:B------:R-:W-:Y:S05]  /*5890*/  BSYNC.RECONVERGENT B0 ;  /* 0x0000000000007941 */ /* 0x000fea0003800200 */
.L_x_62:
[----:B-----5:R0:W-:Y:S01]  /*58a0*/  STS [R3+0x2680], R26 ;  /* 0x0026801a03007388 */ /* 0x0201e20000000800 */
[----:B------:R-:W-:Y:S01]  /*58b0*/  IADD3 R23, PT, PT, R15, UR4, RZ ;  /* 0x000000040f177c10 */ /* 0x000fe2000fffe0ff */
[----:B------:R-:W-:Y:S01]  /*58c0*/  BSSY.RECONVERGENT B0, `(.L_x_64) ;  /* 0x0000016000007945 */ /* 0x000fe20003800200 */
[----:B----4-:R-:W-:Y:S02]  /*58d0*/  HFMA2 R24, -RZ, RZ, 0, 0 ;  /* 0x00000000ff187431 */ /* 0x010fe400000001ff */
        /* <DEDUP_REMOVED lines=20> */
.L_x_65:
[----:B------:R-:W-:Y:S05]  /*5a20*/  BSYNC.RECONVERGENT B0 ;  /* 0x0000000000007941 */ /* 0x000fea0003800200 */
.L_x_64:
        /* <DEDUP_REMOVED lines=25> */
.L_x_67:
[----:B------:R-:W-:Y:S05]  /*5bc0*/  BSYNC.RECONVERGENT B0 ;  /* 0x0000000000007941 */ /* 0x000fea0003800200 */
.L_x_66:
        /* <DEDUP_REMOVED lines=24> */
.L_x_69:
[----:B------:R-:W-:Y:S05]  /*5d50*/  BSYNC.RECONVERGENT B0 ;  /* 0x0000000000007941 */ /* 0x000fea0003800200 */
.L_x_68:
        /* <DEDUP_REMOVED lines=25> */
.L_x_71:
[----:B------:R-:W-:Y:S05]  /*5ef0*/  BSYNC.RECONVERGENT B0 ;  /* 0x0000000000007941 */ /* 0x000fea0003800200 */
.L_x_70:
        /* <DEDUP_REMOVED lines=24> */
.L_x_73:
[----:B------:R-:W-:Y:S05]  /*6080*/  BSYNC.RECONVERGENT B0 ;  /* 0x0000000000007941 */ /* 0x000fea0003800200 */
.L_x_72:
[----:B-----5:R4:W-:Y:S01]  /*6090*/  STS [R3+0x3800], R24 ;  /* 0x0038001803007388 */ /* 0x0209e20000000800 */
[----:B------:R-:W-:Y:S01]  /*60a0*/  ISETP.GT.U32.AND P0, PT, R93, 0x34, PT ;  /* 0x000000345d00780c */ /* 0x000fe20003f04070 */
[----:B------:R-:W-:-:S12]  /*60b0*/  BSSY.RECONVERGENT B0, `(.L_x_74) ;  /* 0x000001b000007945 */ /* 0x000fd80003800200 */
[----:B----4-:R-:W-:Y:S05]  /*60c0*/  @P0 BRA `(.L_x_75) ;  /* 0x0000000000640947 */ /* 0x010fea0003800000 */
        /* <DEDUP_REMOVED lines=19> */
[----:B------:R-:W-:-:S05]  /*6200*/  IADD3 R23, PT, PT, R28, UR6, RZ ;  /* 0x000000061c177c10 */ /* 0x000fca000fffe0ff */
[----:B------:R-:W-:-:S04]  /*6210*/  IMAD R23, R26, 0xe0, R23 ;  /* 0x000000e01a177824 */ /* 0x000fc800078e0217 */
[----:B0-----:R-:W-:-:S06]  /*6220*/  IMAD.WIDE R24, R23, 0x4, R24 ;  /* 0x0000000417187825 */ /* 0x001fcc00078e0218 */
[----:B------:R4:W5:Y:S02]  /*6230*/  LDG.E.CONSTANT R24, desc[UR10][R24.64] ;  /* 0x0000000a18187981 */ /* 0x000964000c1e9900 */
.L_x_77:
[----:B------:R-:W-:Y:S05]  /*6240*/  BSYNC.RECONVERGENT B1 ;  /* 0x0000000000017941 */ /* 0x000fea0003800200 */
.L_x_76:
[----:B-----5:R0:W-:Y:S02]  /*6250*/  STS [R3+0x3b80], R24 ;  /* 0x003b801803007388 */ /* 0x0201e40000000800 */
.L_x_75:
[----:B------:R-:W-:Y:S05]  /*6260*/  BSYNC.RECONVERGENT B0 ;  /* 0x0000000000007941 */ /* 0x000fea0003800200 */
.L_x_74:
[----:B0-----:R-:W5:Y:S04]  /*6270*/  LDG.E.CONSTANT R24, desc[UR10][R108.64+0xc4] ;  /* 0x0000c40a6c187981 */ /* 0x001f68000c1e9900 */
[----:B------:R-:W2:Y:S04]  /*6280*/  LDG.E.CONSTANT R26, desc[UR10][R106.64+0xc4] ;  /* 0x0000c40a6a1a7981 */ /* 0x000ea8000c1e9900 */
[----:B------:R-:W3:Y:S04]  /*6290*/  LDG.E.CONSTANT R28, desc[UR10][R104.64+0xc4] ;  /* 0x0000c40a681c7981 */ /* 0x000ee8000c1e9900 */
[----:B------:R-:W4:Y:S04]  /*62a0*/  LDG.E.CONSTANT R30, desc[UR10][R102.64+0xc4] ;  /* 0x0000c40a661e7981 */ /* 0x000f28000c1e9900 */
        /* <DEDUP_REMOVED lines=9> */
[----:B------:R-:W4:Y:S01]  /*6340*/  LDG.E.CONSTANT R50, desc[UR10][R60.64+0xc4] ;  /* 0x0000c40a3c327981 */ /* 0x000f22000c1e9900 */
[----:B------:R-:W-:-:S03]  /*6350*/  UMOV UR4, URZ ;  /* 0x000000ff00047c82 */ /* 0x000fc60008000000 */
[----:B-----5:R0:W-:Y:S04]  /*6360*/  STS [R21], R24 ;  /* 0x0000001815007388 */ /* 0x0201e80000000800 */
[----:B--2---:R0:W-:Y:S04]  /*6370*/  STS [R21+0x380], R26 ;  /* 0x0003801a15007388 */ /* 0x0041e80000000800 */
[----:B---3--:R0:W-:Y:S04]  /*6380*/  STS [R21+0x700], R28 ;  /* 0x0007001c15007388 */ /* 0x0081e80000000800 */
[----:B----4-:R0:W-:Y:S04]  /*6390*/  STS [R21+0xa80], R30 ;  /* 0x000a801e15007388 */ /* 0x0101e80000000800 */
        /* <DEDUP_REMOVED lines=9> */
[----:B------:R0:W-:Y:S01]  /*6430*/  STS [R21+0x2d80], R50 ;  /* 0x002d803215007388 */ /* 0x0001e20000000800 */
[----:B------:R-:W-:Y:S06]  /*6440*/  BAR.SYNC.DEFER_BLOCKING 0x0 ;  /* 0x0000000000007b1d */ /* 0x000fec0000010000 */
.L_x_79:
[----:B------:R-:W-:Y:S01]  /*6450*/  HFMA2 R23, -RZ, RZ, 0, 2.920627593994140625e-06 ;  /* 0x00000031ff177431 */ /* 0x000fe200000001ff */
[----:B------:R-:W-:Y:S01]  /*6460*/  IADD3 R93, PT, PT, R22, UR4, RZ ;  /* 0x00000004165d7c10 */ /* 0x000fe2000fffe0ff */
[----:B------:R-:W-:-:S03]  /*6470*/  UMOV UR5, URZ ;  /* 0x000000ff00057c82 */ /* 0x000fc60008000000 */
[----:B------:R-:W-:Y:S01]  /*6480*/  IMAD R23, R0, R23, UR4 ;  /* 0x0000000400177e24 */ /* 0x000fe2000f8e0217 */
[----:B------:R-:W-:-:S04]  /*6490*/  UIADD3 UR4, UPT, UPT, UR4, 0x1, URZ ;  /* 0x0000000104047890 */ /* 0x000fc8000fffe0ff */
[----:B0-----:R-:W-:Y:S01]  /*64a0*/  LEA R24, R23, UR8, 0x2 ;  /* 0x0000000817187c11 */ /* 0x001fe2000f8e10ff */
[----:B------:R-:W-:-:S04]  /*64b0*/  UISETP.NE.AND UP2, UPT, UR4, 0x7, UPT ;  /* 0x000000070400788c */ /* 0x000fc8000bf45270 */
[----:B------:R0:W2:Y:S04]  /*64c0*/  LDS R23, [R24] ;  /* 0x0000000018177984 */ /* 0x0000a80000000800 */
        /* <DEDUP_REMOVED lines=26> */
[----:B--234-:R0:W0:Y:S02]  /*6670*/  LDS R92, [R24+0x2568] ;  /* 0x00256800185c7984 */ /* 0x01c0240000000800 */
.L_x_78:
[----:B------:R-:W-:-:S04]  /*6680*/  USHF.L.U32 UR6, UR5, 0x3, URZ ;  /* 0x0000000305067899 */ /* 0x000fc800080006ff */
[----:B------:R-:W-:-:S09]  /*6690*/  ULEA UR6, UR6, UR16, 0x2 ;  /* 0x0000001006067291 */ /* 0x000fd2000f8e10ff */
[----:B01----:R-:W2:Y:S04]  /*66a0*/  LDL.128 R24, [UR6] ;  /* 0x00000006ff187983 */ /* 0x003ea80008100c00 */
[----:B------:R-:W3:Y:S04]  /*66b0*/  LDL.128 R28, [UR6+0xe0] ;  /* 0x0000e006ff1c7983 */ /* 0x000ee80008100c00 */
[----:B------:R-:W4:Y:S04]  /*66c0*/  LDL.128 R36, [UR6+0x2a0] ;  /* 0x0002a006ff247983 */ /* 0x000f280008100c00 */
[----:B------:R-:W5:Y:S04]  /*66d0*/  LDL.128 R32, [UR6+0x1c0] ;  /* 0x0001c006ff207983 */ /* 0x000f680008100c00 */
[----:B------:R-:W5:Y:S04]  /*66e0*/  LDL.128 R40, [UR6+0x10] ;  /* 0x00001006ff287983 */ /* 0x000f680008100c00 */
[----:B------:R-:W5:Y:S04]  /*66f0*/  LDL.128 R48, [UR6+0x1d0] ;  /* 0x0001d006ff307983 */ /* 0x000f680008100c00 */
[----:B------:R-:W5:Y:S04]  /*6700*/  LDL.128 R44, [UR6+0xf0] ;  /* 0x0000f006ff2c7983 */ /* 0x000f680008100c00 */
[----:B------:R-:W5:Y:S01]  /*6710*/  LDL.128 R52, [UR6+0x2b0] ;  /* 0x0002b006ff347983 */ /* 0x000f620008100c00 */
[----:B------:R-:W0:Y:S01]  /*6720*/  S2UR UR9, SR_CgaCtaId ;  /* 0x00000000000979c3 */ /* 0x000e220000008800 */
[----:B------:R-:W-:Y:S01]  /*6730*/  MOV R110, UR5 ;  /* 0x00000005006e7c02 */ /* 0x000fe20008000f00 */
[----:B------:R-:W-:-:S04]  /*6740*/  UMOV UR7, 0x400 ;  /* 0x0000040000077882 */ /* 0x000fc80000000000 */
[----:B------:R-:W-:Y:S01]  /*6750*/  IMAD R110, R110, 0x1d4, R93 ;  /* 0x000001d46e6e7824 */ /* 0x000fe200078e025d */
[----:B0-----:R-:W-:-:S06]  /*6760*/  ULEA UR13, UR9, UR7, 0x18 ;  /* 0x00000007090d7291 */ /* 0x001fcc000f8ec0ff */
[----:B------:R-:W-:-:S05]  /*6770*/  LEA R110, R110, UR13, 0x2 ;  /* 0x0000000d6e6e7c11 */ /* 0x000fca000f8e10ff */
[----:B------:R-:W-:Y:S04]  /*6780*/  LDS R117, [R110] ;  /* 0x000000006e757984 */ /* 0x000fe80000000800 */
[----:B------:R-:W2:Y:S04]  /*6790*/  LDS R114, [R110+0x8] ;  /* 0x000008006e727984 */ /* 0x000ea80000000800 */
[----:B------:R-:W0:Y:S04]  /*67a0*/  LDS R115, [R110+0x1dc] ;  /* 0x0001dc006e737984 */ /* 0x000e280000000800 */
[----:B------:R-:W1:Y:S04]  /*67b0*/  LDS R113, [R110+0x1d4] ;  /* 0x0001d4006e717984 */ /* 0x000e680000000800 */
[----:B------:R-:W1:Y:S04]  /*67c0*/  LDS R111, [R110+0x3a8] ;  /* 0x0003a8006e6f7984 */ /* 0x000e680000000800 */
[----:B------:R-:W1:Y:S04]  /*67d0*/  LDS R112, [R110+0x3b0] ;  /* 0x0003b0006e707984 */ /* 0x000e680000000800 */
[----:B------:R-:W-:Y:S04]  /*67e0*/  LDS R123, [R110+0x758] ;  /* 0x000758006e7b7984 */ /* 0x000fe80000000800 */
[----:B------:R-:W-:Y:S04]  /*67f0*/  LDS R120, [R110+0x760] ;  /* 0x000760006e787984 */ /* 0x000fe80000000800 */
[----:B------:R-:W-:Y:S01]  /*6800*/  LDS R122, [R110+0x934] ;  /* 0x000934006e7a7984 */ /* 0x000fe20000000800 */
[----:B--2---:R-:W-:Y:S01]  /*6810*/  FFMA R118, R23, R114, R25 ;  /* 0x0000007217767223 */ /* 0x004fe20000000019 */
[----:B---3--:R-:W-:-:S02]  /*6820*/  FFMA R119, R66, R117, R28 ;  /* 0x0000007542777223 */ /* 0x008fc4000000001c */
[----:B------:R-:W2:Y:S01]  /*6830*/  LDS R28, [R110+0x57c] ;  /* 0x00057c006e1c7984 */ /* 0x000ea20000000800 */
[----:B----4-:R-:W-:-:S03]  /*6840*/  FFMA R25, R68, R114, R37 ;  /* 0x0000007244197223 */ /* 0x010fc60000000025 */
[----:B------:R-:W3:Y:S01]  /*6850*/  LDS R37, [R110+0x584] ;  /* 0x000584006e257984 */ /* 0x000ee20000000800 */
[-C--:B------:R-:W-:Y:S01]  /*6860*/  FFMA R29, R66, R114.reuse, R29 ;  /* 0x00000072421d7223 */ /* 0x080fe2000000001d */
[----:B-----5:R-:W-:Y:S01]  /*6870*/  FFMA R116, R67, R114, R33 ;  /* 0x0000007243747223 */ /* 0x020fe20000000021 */
[-C--:B------:R-:W-:Y:S01]  /*6880*/  FFMA R24, R23, R117.reuse, R24 ;  /* 0x0000007517187223 */ /* 0x080fe20000000018 */
[-C--:B------:R-:W-:Y:S01]  /*6890*/  FFMA R32, R67, R117.reuse, R32 ;  /* 0x0000007543207223 */ /* 0x080fe20000000020 */
[----:B------:R-:W-:Y:S01]  /*68a0*/  FFMA R117, R68, R117, R36 ;  /* 0x0000007544757223 */ /* 0x000fe20000000024 */
[-C--:B0-----:R-:W-:Y:S01]  /*68b0*/  FFMA R118, R69, R115.reuse, R118 ;  /* 0x0000007345767223 */ /* 0x081fe20000000076 */
[-C--:B------:R-:W-:Y:S01]  /*68c0*/  FFMA R29, R70, R115.reuse, R29 ;  /* 0x00000073461d7223 */ /* 0x080fe2000000001d */
[-C--:B------:R-:W-:Y:S01]  /*68d0*/  FFMA R116, R71, R115.reuse, R116 ;  /* 0x0000007347747223 */ /* 0x080fe20000000074 */
[----:B------:R-:W-:Y:S01]  /*68e0*/  FFMA R115, R72, R115, R25 ;  /* 0x0000007348737223 */ /* 0x000fe20000000019 */
[-C--:B-1----:R-:W-:Y:S01]  /*68f0*/  FFMA R33, R70, R113.reuse, R119 ;  /* 0x0000007146217223 */ /* 0x082fe20000000077 */
[----:B------:R-:W0:Y:S01]  /*6900*/  LDS R25, [R110+0x750] ;  /* 0x000750006e197984 */ /* 0x000e220000000800 */
        /* <DEDUP_REMOVED lines=19> */
[----:B------:R-:W-:Y:S04]  /*6a40*/  LDS R53, [R110+0x924] ;  /* 0x000924006e357984 */ /* 0x000fe80000000800 */
[----:B------:R-:W-:Y:S01]  /*6a50*/  LDS R52, [R110+0xaf8] ;  /* 0x000af8006e347984 */ /* 0x000fe20000000800 */
[-C--:B--2---:R-:W-:Y:S01]  /*6a60*/  FFMA R41, R80, R28.reuse, R33 ;  /* 0x0000001c50297223 */ /* 0x084fe20000000021 */
[-C--:B------:R-:W-:Y:S01]  /*6a70*/  FFMA R32, R69, R28.reuse, R32 ;  /* 0x0000001c45207223 */ /* 0x080fe20000000020 */
[-C--:B------:R-:W-:Y:S01]  /*6a80*/  FFMA R36, R71, R28.reuse, R36 ;  /* 0x0000001c47247223 */ /* 0x080fe20000000024 */
[-C--:B------:R-:W-:Y:S01]  /*6a90*/  FFMA R24, R77, R28.reuse, R24 ;  /* 0x0000001c4d187223 */ /* 0x080fe20000000018 */
[-C--:B---3--:R-:W-:Y:S01]  /*6aa0*/  FFMA R44, R69, R37.reuse, R44 ;  /* 0x00000025452c7223 */ /* 0x088fe2000000002c */
[-C--:B------:R-:W-:Y:S01]  /*6ab0*/  FFMA R33, R70, R37.reuse, R111 ;  /* 0x0000002546217223 */ /* 0x080fe2000000006f */
[-C--:B------:R-:W-:Y:S01]  /*6ac0*/  FFMA R48, R71, R37.reuse, R48 ;  /* 0x0000002547307223 */ /* 0x080fe20000000030 */
[-C--:B------:R-:W-:Y:S01]  /*6ad0*/  FFMA R119, R72, R37.reuse, R119 ;  /* 0x0000002548777223 */ /* 0x080fe20000000077 */
[-C--:B------:R-:W-:Y:S01]  /*6ae0*/  FFMA R118, R77, R37.reuse, R118 ;  /* 0x000000254d767223 */ /* 0x080fe20000000076 */
[-C--:B------:R-:W-:Y:S01]  /*6af0*/  FFMA R29, R78, R37.reuse, R29 ;  /* 0x000000254e1d7223 */ /* 0x080fe2000000001d */
[CC--:B------:R-:W-:Y:S01]  /*6b00*/  FFMA R116, R79.reuse, R37.reuse, R116 ;  /* 0x000000254f747223 */ /* 0x0c0fe20000000074 */
[----:B------:R-:W-:Y:S01]  /*6b10*/  FFMA R37, R80, R37, R49 ;  /* 0x0000002550257223 */ /* 0x000fe20000000031 */
[-C--:B------:R-:W-:Y:S01]  /*6b20*/  FFMA R45, R70, R28.reuse, R117 ;  /* 0x0000001c462d7223 */ /* 0x080fe20000000075 */
[----:B------:R-:W1:Y:S01]  /*6b30*/  LDS R49, [R110+0x92c] ;  /* 0x00092c006e317984 */ /* 0x000e620000000800 */
[-C--:B------:R-:W-:Y:S01]  /*6b40*/  FFMA R121, R72, R28.reuse, R121 ;  /* 0x0000001c48797223 */ /* 0x080fe20000000079 */
[-C--:B------:R-:W-:Y:S01]  /*6b50*/  FFMA R113, R78, R28.reuse, R113 ;  /* 0x0000001c4e717223 */ /* 0x080fe20000000071 */
[----:B------:R-:W-:Y:S01]  /*6b60*/  FFMA R112, R79, R28, R40 ;  /* 0x0000001c4f707223 */ /* 0x000fe20000000028 */
[-C--:B0-----:R-:W-:Y:S01]  /*6b70*/  FFMA R32, R73, R25.reuse, R32 ;  /* 0x0000001949207223 */ /* 0x081fe20000000020 */
[----:B------:R-:W0:Y:S01]  /*6b80*/  LDS R40, [R110+0xb00] ;  /* 0x000b00006e287984 */ /* 0x000e220000000800 */
        /* <DEDUP_REMOVED lines=13> */
[C---:B------:R-:W-:Y:S01]  /*6c60*/  FFMA R25, R84.reuse, R25, R41 ;  /* 0x0000001954197223 */ /* 0x040fe20000000029 */
[----:B------:R-:W-:Y:S01]  /*6c70*/  FFMA R123, R84, R123, R37 ;  /* 0x0000007b547b7223 */ /* 0x000fe20000000025 */
[----:B------:R-:W-:Y:S04]  /*6c80*/  LDS R41, [R110+0xcd4] ;  /* 0x000cd4006e297984 */ /* 0x000fe80000000800 */
[----:B------:R-:W2:Y:S04]  /*6c90*/  LDS R37, [R110+0xccc] ;  /* 0x000ccc006e257984 */ /* 0x000ea80000000800 */
[----:B------:R-:W3:Y:S04]  /*6ca0*/  LDS R115, [R110+0x10] ;  /* 0x000010006e737984 */ /* 0x000ee80000000800 */
[----:B------:R-:W4:Y:S04]  /*6cb0*/  LDS R28, [R110+0x18] ;  /* 0x000018006e1c7984 */ /* 0x000f280000000800 */
[----:B------:R-:W5:Y:S01]  /*6cc0*/  LDS R114, [R110+0x1e4] ;  /* 0x0001e4006e727984 */ /* 0x000f620000000800 */
[----:B-1----:R-:W-:-:S03]  /*6cd0*/  FFMA R111, R87, R49, R116 ;  /* 0x00000031576f7223 */ /* 0x002fc60000000074 */
[----:B------:R-:W1:Y:S04]  /*6ce0*/  LDS R117, [R110+0x3b8] ;  /* 0x0003b8006e757984 */ /* 0x000e680000000800 */
[----:B------:R-:W1:Y:S01]  /*6cf0*/  LDS R116, [R110+0x1ec] ;  /* 0x0001ec006e747984 */ /* 0x000e620000000800 */
[-C--:B------:R-:W-:Y:S01]  /*6d00*/  FFMA R32, R77, R53.reuse, R32 ;  /* 0x000000354d207223 */ /* 0x080fe20000000020 */
[-C--:B------:R-:W-:Y:S01]  /*6d10*/  FFMA R45, R78, R53.reuse, R45 ;  /* 0x000000354e2d7223 */ /* 0x080fe2000000002d */
[----:B------:R-:W-:Y:S01]  /*6d20*/  FFMA R36, R79, R53, R36 ;  /* 0x000000354f247223 */ /* 0x000fe20000000024 */
[----:B------:R-:W-:Y:S01]  /*6d30*/  FFMA R44, R77, R49, R44 ;  /* 0x000000314d2c7223 */ /* 0x000fe2000000002c */
        /* <DEDUP_REMOVED lines=10> */
[----:B0-----:R-:W-:Y:S01]  /*6de0*/  FFMA R44, R81, R40, R44 ;  /* 0x00000028512c7223 */ /* 0x001fe2000000002c */
[----:B------:R-:W-:Y:S01]  /*6df0*/  FFMA R121, R84, R52, R121 ;  /* 0x0000003454797223 */ /* 0x000fe20000000079 */
[-C--:B------:R-:W-:Y:S01]  /*6e00*/  FFMA R118, R83, R40.reuse, R48 ;  /* 0x0000002853767223 */ /* 0x080fe20000000030 */
[-C--:B------:R-:W-:Y:S01]  /*6e10*/  FFMA R33, R78, R49.reuse, R33 ;  /* 0x000000314e217223 */ /* 0x080fe20000000021 */
[----:B------:R-:W-:Y:S01]  /*6e20*/  FFMA R119, R80, R49, R119 ;  /* 0x0000003150777223 */ /* 0x000fe20000000077 */
[-C--:B--2---:R-:W-:Y:S01]  /*6e30*/  FFMA R32, R85, R37.reuse, R32 ;  /* 0x0000002555207223 */ /* 0x084fe20000000020 */
[-C--:B------:R-:W-:Y:S01]  /*6e40*/  FFMA R45, R86, R37.reuse, R45 ;  /* 0x00000025562d7223 */ /* 0x080fe2000000002d */
[----:B------:R-:W-:Y:S01]  /*6e50*/  FFMA R36, R87, R37, R36 ;  /* 0x0000002557247223 */ /* 0x000fe20000000024 */
[----:B------:R-:W-:Y:S01]  /*6e60*/  FFMA R48, R85, R41, R44 ;  /* 0x0000002955307223 */ /* 0x000fe2000000002c */
[----:B------:R-:W-:Y:S01]  /*6e70*/  FFMA R37, R88, R37, R121 ;  /* 0x0000002558257223 */ /* 0x000fe20000000079 */
[----:B------:R-:W-:Y:S01]  /*6e80*/  FFMA R44, R87, R41, R118 ;  /* 0x00000029572c7223 */ /* 0x000fe20000000076 */
[-C--:B------:R-:W-:Y:S01]  /*6e90*/  FFMA R33, R82, R40.reuse, R33 ;  /* 0x0000002852217223 */ /* 0x080fe20000000021 */
[-C--:B---3--:R-:W-:Y:S01]  /*6ea0*/  FFMA R26, R23, R115.reuse, R26 ;  /* 0x00000073171a7223 */ /* 0x088fe2000000001a */
[-C--:B------:R-:W-:Y:S01]  /*6eb0*/  FFMA R121, R66, R115.reuse, R30 ;  /* 0x0000007342797223 */ /* 0x080fe2000000001e */
[-C--:B------:R-:W-:Y:S01]  /*6ec0*/  FFMA R118, R67, R115.reuse, R34 ;  /* 0x0000007343767223 */ /* 0x080fe20000000022 */
[----:B------:R-:W-:Y:S01]  /*6ed0*/  FFMA R119, R84, R40, R119 ;  /* 0x0000002854777223 */ /* 0x000fe20000000077 */
[----:B------:R-:W-:Y:S01]  /*6ee0*/  FFMA R115, R68, R115, R38 ;  /* 0x0000007344737223 */ /* 0x000fe20000000026 */
[-C--:B------:R-:W-:Y:S01]  /*6ef0*/  FFMA R29, R86, R49.reuse, R29 ;  /* 0x00000031561d7223 */ /* 0x080fe2000000001d */
[----:B------:R-:W-:Y:S01]  /*6f00*/  FFMA R49, R88, R49, R123 ;  /* 0x0000003158317223 */ /* 0x000fe2000000007b */
[-C--:B------:R-:W-:Y:S01]  /*6f10*/  FFMA R33, R86, R41.reuse, R33 ;  /* 0x0000002956217223 */ /* 0x080fe20000000021 */
[-C--:B----4-:R-:W-:Y:S01]  /*6f20*/  FFMA R30, R23, R28.reuse, R27 ;  /* 0x0000001c171e7223 */ /* 0x090fe2000000001b */
[----:B------:R-:W-:Y:S01]  /*6f30*/  FFMA R123, R66, R28, R31 ;  /* 0x0000001c427b7223 */ /* 0x000fe2000000001f */
[-C--:B-----5:R-:W-:Y:S01]  /*6f40*/  FFMA R118, R71, R114.reuse, R118 ;  /* 0x0000007247767223 */ /* 0x0a0fe20000000076 */
[----:B------:R-:W-:Y:S01]  /*6f50*/  FFMA R41, R88, R41, R119 ;  /* 0x0000002958297223 */ /* 0x000fe20000000077 */
[-C--:B------:R-:W-:Y:S01]  /*6f60*/  FFMA R26, R69, R114.reuse, R26 ;  /* 0x00000072451a7223 */ /* 0x080fe2000000001a */
[-C--:B------:R-:W-:Y:S01]  /*6f70*/  FFMA R31, R70, R114.reuse, R121 ;  /* 0x00000072461f7223 */ /* 0x080fe20000000079 */
[----:B------:R-:W-:Y:S01]  /*6f80*/  FFMA R27, R72, R114, R115 ;  /* 0x00000072481b7223 */ /* 0x000fe20000000073 */
[-C--:B------:R-:W-:Y:S01]  /*6f90*/  FFMA R34, R67, R28.reuse, R35 ;  /* 0x0000001c43227223 */ /* 0x080fe20000000023 */
[----:B------:R-:W-:Y:S01]  /*6fa0*/  FFMA R119, R68, R28, R39 ;  /* 0x0000001c44777223 */ /* 0x000fe20000000027 */
[----:B------:R-:W0:Y:S01]  /*6fb0*/  LDS R114, [R110+0x3c0] ;  /* 0x0003c0006e727984 */ /* 0x000e220000000800 */
[-C--:B-1----:R-:W-:Y:S01]  /*6fc0*/  FFMA R39, R66, R117.reuse, R46 ;  /* 0x0000007542277223 */ /* 0x082fe2000000002e */
[-C--:B------:R-:W-:Y:S01]  /*6fd0*/  FFMA R115, R68, R117.reuse, R54 ;  /* 0x0000007544737223 */ /* 0x080fe20000000036 */
[-C--:B------:R-:W-:Y:S01]  /*6fe0*/  FFMA R46, R75, R117.reuse, R118 ;  /* 0x000000754b2e7223 */ /* 0x080fe20000000076 */
[-C--:B------:R-:W-:Y:S01]  /*6ff0*/  FFMA R30, R69, R116.reuse, R30 ;  /* 0x00000074451e7223 */ /* 0x080fe2000000001e */
[-C--:B------:R-:W-:Y:S01]  /*7000*/  FFMA R123, R70, R116.reuse, R123 ;  /* 0x00000074467b7223 */ /* 0x080fe2000000007b */
[-C--:B------:R-:W-:Y:S01]  /*7010*/  FFMA R54, R71, R116.reuse, R34 ;  /* 0x0000007447367223 */ /* 0x080fe20000000022 */
[----:B------:R-:W-:Y:S01]  /*7020*/  FFMA R119, R72, R116, R119 ;  /* 0x0000007448777223 */ /* 0x000fe20000000077 */
[----:B------:R-:W1:Y:S04]  /*7030*/  LDS R118, [R110+0x594] ;  /* 0x000594006e767984 */ /* 0x000e680000000800 */
[----:B------:R-:W2:Y:S04]  /*7040*/  LDS R116, [R110+0x58c] ;  /* 0x00058c006e747984 */ /* 0x000ea80000000800 */
[----:B------:R-:W3:Y:S04]  /*7050*/  LDS R121, [R110+0x768] ;  /* 0x000768006e797984 */ /* 0x000ee80000000800 */
[----:B------:R-:W4:Y:S04]  /*7060*/  LDS R38, [R110+0x93c] ;  /* 0x00093c006e267984 */ /* 0x000f280000000800 */
[----:B------:R-:W5:Y:S04]  /*7070*/  LDS R35, [R110+0xb08] ;  /* 0x000b08006e237984 */ /* 0x000f680000000800 */
[----:B------:R-:W5:Y:S01]  /*7080*/  LDS R34, [R110+0xb10] ;  /* 0x000b10006e227984 */ /* 0x000f620000000800 */
[-C--:B------:R-:W-:Y:S01]  /*7090*/  FFMA R42, R23, R117.reuse, R42 ;  /* 0x00000075172a7223 */ /* 0x080fe2000000002a */
[-C--:B------:R-:W-:Y:S01]  /*70a0*/  FFMA R50, R67, R117.reuse, R50 ;  /* 0x0000007543327223 */ /* 0x080fe20000000032 */
[CC--:B------:R-:W-:Y:S01]  /*70b0*/  FFMA R26, R73.reuse, R117.reuse, R26 ;  /* 0x00000075491a7223 */ /* 0x0c0fe2000000001a */
[-C--:B------:R-:W-:Y:S01]  /*70c0*/  FFMA R31, R74, R117.reuse, R31 ;  /* 0x000000754a1f7223 */ /* 0x080fe2000000001f */
[----:B------:R-:W-:Y:S01]  /*70d0*/  FFMA R117, R76, R117, R27 ;  /* 0x000000754c757223 */ /* 0x000fe2000000001b */
[-C--:B0-----:R-:W-:Y:S01]  /*70e0*/  FFMA R27, R73, R114.reuse, R30 ;  /* 0x00000072491b7223 */ /* 0x081fe2000000001e */
[----:B------:R-:W-:-:S03]  /*70f0*/  FFMA R123, R74, R114, R123 ;  /* 0x000000724a7b7223 */ /* 0x000fc6000000007b */
[C---:B-1----:R-:W-:Y:S01]  /*7100*/  FFMA R28, R77.reuse, R118, R27 ;  /* 0x000000764d1c7223 */ /* 0x042fe2000000001b */
[-C--:B--2---:R-:W-:Y:S01]  /*7110*/  FFMA R26, R77, R116.reuse, R26 ;  /* 0x000000744d1a7223 */ /* 0x084fe2000000001a */
[C---:B------:R-:W-:Y:S02]  /*7120*/  FFMA R31, R78.reuse, R116, R31 ;  /* 0x000000744e1f7223 */ /* 0x040fe4000000001f */
[CC--:B---3--:R-:W-:Y:S01]  /*7130*/  FFMA R27, R81.reuse, R121.reuse, R28 ;  /* 0x00000079511b7223 */ /* 0x0c8fe2000000001c */
[----:B------:R-:W-:Y:S01]  /*7140*/  FFMA R26, R81, R120, R26 ;  /* 0x00000078511a7223 */ /* 0x000fe2000000001a */
[----:B------:R-:W-:Y:S01]  /*7150*/  FFMA R28, R78, R118, R123 ;  /* 0x000000764e1c7223 */ /* 0x000fe2000000007b */
[C---:B------:R-:W-:Y:S01]  /*7160*/  FFMA R31, R82.reuse, R120, R31 ;  /* 0x00000078521f7223 */ /* 0x040fe2000000001f */
[C---:B----4-:R-:W-:Y:S01]  /*7170*/  FFMA R27, R85.reuse, R38, R27 ;  /* 0x00000026551b7223 */ /* 0x050fe2000000001b */
[-C--:B------:R-:W-:Y:S01]  /*7180*/  FFMA R26, R85, R122.reuse, R26 ;  /* 0x0000007a551a7223 */ /* 0x080fe2000000001a */
[----:B------:R-:W-:Y:S01]  /*7190*/  FFMA R123, R82, R121, R28 ;  /* 0x00000079527b7223 */ /* 0x000fe2000000001c */
[C---:B------:R-:W-:Y:S01]  /*71a0*/  FFMA R30, R86.reuse, R122, R31 ;  /* 0x0000007a561e7223 */ /* 0x040fe2000000001f */
[C---:B------:R-:W-:Y:S01]  /*71b0*/  FFMA R24, R89.reuse, R52, R24 ;  /* 0x0000003459187223 */ /* 0x040fe20000000018 */
[C---:B------:R-:W-:Y:S01]  /*71c0*/  FFMA R25, R89.reuse, R40, R25 ;  /* 0x0000002859197223 */ /* 0x040fe20000000019 */
[CC--:B-----5:R-:W-:Y:S01]  /*71d0*/  FFMA R26, R89.reuse, R35.reuse, R26 ;  /* 0x00000023591a7223 */ /* 0x0e0fe2000000001a */
[----:B------:R-:W-:Y:S01]  /*71e0*/  FFMA R31, R86, R38, R123 ;  /* 0x00000026561f7223 */ /* 0x000fe2000000007b */
[----:B------:R-:W-:Y:S01]  /*71f0*/  FFMA R27, R89, R34, R27 ;  /* 0x00000022591b7223 */ /* 0x000fe2000000001b */
[C---:B------:R-:W-:Y:S01]  /*7200*/  FFMA R28, R90.reuse, R52, R113 ;  /* 0x000000345a1c7223 */ /* 0x040fe20000000071 */
[C---:B------:R-:W-:Y:S01]  /*7210*/  FFMA R29, R90.reuse, R40, R29 ;  /* 0x000000285a1d7223 */ /* 0x040fe2000000001d */
[C---:B------:R-:W-:Y:S01]  /*7220*/  FFMA R30, R90.reuse, R35, R30 ;  /* 0x000000235a1e7223 */ /* 0x040fe2000000001e */
[----:B------:R-:W-:Y:S01]  /*7230*/  FFMA R31, R90, R34, R31 ;  /* 0x000000225a1f7223 */ /* 0x000fe2000000001f */
[----:B------:R0:W-:Y:S01]  /*7240*/  STL.128 [UR6], R24 ;  /* 0x00000018ff007987 */ /* 0x0001e20008100c06 */
[----:B------:R-:W-:Y:S01]  /*7250*/  FFMA R54, R75, R114, R54 ;  /* 0x000000724b367223 */ /* 0x000fe20000000036 */
[----:B------:R-:W-:-:S02]  /*7260*/  FFMA R42, R69, R116, R42 ;  /* 0x00000074452a7223 */ /* 0x000fc4000000002a */
[----:B------:R1:W-:Y:S01]  /*7270*/  STL.128 [UR6+0xe0], R28 ;  /* 0x0000e01cff007987 */ /* 0x0003e20008100c06 */
[----:B------:R-:W-:Y:S01]  /*7280*/  FFMA R50, R71, R116, R50 ;  /* 0x0000007447327223 */ /* 0x000fe20000000032 */
[----:B------:R-:W-:Y:S01]  /*7290*/  FFMA R42, R73, R120, R42 ;  /* 0x00000078492a7223 */ /* 0x000fe2000000002a */
[-C--:B------:R-:W-:Y:S01]  /*72a0*/  FFMA R47, R66, R114.reuse, R47 ;  /* 0x00000072422f7223 */ /* 0x080fe2000000002f */
[-C--:B------:R-:W-:Y:S01]  /*72b0*/  FFMA R55, R68, R114.reuse, R55 ;  /* 0x0000007244377223 */ /* 0x080fe20000000037 */
[-C--:B------:R-:W-:Y:S01]  /*72c0*/  FFMA R119, R76, R114.reuse, R119 ;  /* 0x000000724c777223 */ /* 0x080fe20000000077 */
[----:B------:R-:W2:Y:S01]  /*72d0*/  LDS R28, [R110+0xcdc] ;  /* 0x000cdc006e1c7984 */ /* 0x000ea20000000800 */
[-C--:B0-----:R-:W-:Y:S01]  /*72e0*/  FFMA R24, R23, R114.reuse, R43 ;  /* 0x0000007217187223 */ /* 0x081fe2000000002b */
[----:B------:R-:W-:Y:S02]  /*72f0*/  FFMA R26, R67, R114, R51 ;  /* 0x00000072431a7223 */ /* 0x000fe40000000033 */
[----:B------:R-:W0:Y:S01]  /*7300*/  LDS R31, [R110+0xce4] ;  /* 0x000ce4006e1f7984 */ /* 0x000e220000000800 */
[-C--:B------:R-:W-:Y:S01]  /*7310*/  FFMA R24, R69, R118.reuse, R24 ;  /* 0x0000007645187223 */ /* 0x080fe20000000018 */
[----:B-1----:R-:W-:-:S02]  /*7320*/  FFMA R30, R79, R118, R54 ;  /* 0x000000764f1e7223 */ /* 0x002fc40000000036 */
[----:B------:R-:W1:Y:S01]  /*7330*/  LDS R29, [R110+0xea0] ;  /* 0x000ea0006e1d7984 */ /* 0x000e620000000800 */
[----:B------:R-:W-:Y:S01]  /*7340*/  FFMA R54, R75, R120, R50 ;  /* 0x000000784b367223 */ /* 0x000fe20000000032 */
[-C--:B------:R-:W-:Y:S01]  /*7350*/  FFMA R114, R73, R121.reuse, R24 ;  /* 0x0000007949727223 */ /* 0x080fe20000000018 */
[-C--:B------:R-:W-:Y:S01]  /*7360*/  FFMA R24, R83, R121.reuse, R30 ;  /* 0x0000007953187223 */ /* 0x080fe2000000001e */
[----:B------:R-:W-:Y:S01]  /*7370*/  FFMA R50, R77, R122, R42 ;  /* 0x0000007a4d327223 */ /* 0x000fe2000000002a */
[----:B------:R-:W3:Y:S04]  /*7380*/  LDS R30, [R110+0xea8] ;  /* 0x000ea8006e1e7984 */ /* 0x000ee80000000800 */
[----:B------:R-:W4:Y:S04]  /*7390*/  LDS R42, [R110+0xeb0] ;  /* 0x000eb0006e2a7984 */ /* 0x000f280000000800 */
[----:B------:R-:W5:Y:S01]  /*73a0*/  LDS R43, [R110+0xeb8] ;  /* 0x000eb8006e2b7984 */ /* 0x000f620000000800 */
[-C--:B------:R-:W-:Y:S01]  /*73b0*/  FFMA R39, R70, R116.reuse, R39 ;  /* 0x0000007446277223 */ /* 0x080fe20000000027 */
[-C--:B------:R-:W-:Y:S01]  /*73c0*/  FFMA R46, R79, R116.reuse, R46 ;  /* 0x000000744f2e7223 */ /* 0x080fe2000000002e */
[----:B------:R-:W-:Y:S01]  /*73d0*/  FFMA R115, R72, R116, R115 ;  /* 0x0000007448737223 */ /* 0x000fe20000000073 */
[-C--:B------:R-:W-:Y:S01]  /*73e0*/  FFMA R47, R70, R118.reuse, R47 ;  /* 0x00000076462f7223 */ /* 0x080fe2000000002f */
[----:B------:R-:W-:Y:S01]  /*73f0*/  FFMA R26, R71, R118, R26 ;  /* 0x00000076471a7223 */ /* 0x000fe2000000001a */
[----:B------:R-:W-:Y:S01]  /*7400*/  FFMA R117, R80, R116, R117 ;  /* 0x0000007450757223 */ /* 0x000fe20000000075 */
[-C--:B------:R-:W-:Y:S01]  /*7410*/  FFMA R55, R72, R118.reuse, R55 ;  /* 0x0000007648377223 */ /* 0x080fe20000000037 */
        /* <DEDUP_REMOVED lines=8> */
[-C--:B------:R-:W-:Y:S01]  /*74a0*/  FFMA R51, R78, R122.reuse, R51 ;  /* 0x0000007a4e337223 */ /* 0x080fe20000000033 */
[C---:B------:R-:W-:Y:S01]  /*74b0*/  FFMA R26, R87.reuse, R122, R116 ;  /* 0x0000007a571a7223 */ /* 0x040fe20000000074 */
[----:B------:R-:W-:Y:S01]  /*74c0*/  FFMA R27, R87, R38, R24 ;  /* 0x00000026571b7223 */ /* 0x000fe20000000018 */
[-C--:B------:R-:W-:Y:S01]  /*74d0*/  FFMA R54, R79, R122.reuse, R54 ;  /* 0x0000007a4f367223 */ /* 0x080fe20000000036 */
[----:B------:R-:W-:Y:S01]  /*74e0*/  FFMA R55, R80, R122, R115 ;  /* 0x0000007a50377223 */ /* 0x000fe20000000073 */
[C---:B------:R-:W-:Y:S01]  /*74f0*/  FFMA R24, R91.reuse, R52, R112 ;  /* 0x000000345b187223 */ /* 0x040fe20000000070 */
[----:B------:R-:W-:Y:S01]  /*7500*/  FFMA R25, R91, R40, R111 ;  /* 0x000000285b197223 */ /* 0x000fe2000000006f */
[-C--:B------:R-:W-:Y:S01]  /*7510*/  FFMA R114, R77, R38.reuse, R114 ;  /* 0x000000264d727223 */ /* 0x080fe20000000072 */
[-C--:B------:R-:W-:Y:S01]  /*7520*/  FFMA R111, R78, R38.reuse, R39 ;  /* 0x000000264e6f7223 */ /* 0x080fe20000000027 */
[-C--:B------:R-:W-:Y:S01]  /*7530*/  FFMA R112, R79, R38.reuse, R46 ;  /* 0x000000264f707223 */ /* 0x080fe2000000002e */
[----:B------:R-:W-:Y:S01]  /*7540*/  FFMA R113, R80, R38, R47 ;  /* 0x0000002650717223 */ /* 0x000fe2000000002f */
[CC--:B------:R-:W-:Y:S01]  /*7550*/  FFMA R26, R91.reuse, R35.reuse, R26 ;  /* 0x000000235b1a7223 */ /* 0x0c0fe2000000001a */
[----:B------:R-:W-:Y:S01]  /*7560*/  FFMA R27, R91, R34, R27 ;  /* 0x000000225b1b7223 */ /* 0x000fe2000000001b */
[----:B------:R-:W-:Y:S01]  /*7570*/  FFMA R39, R88, R38, R121 ;  /* 0x0000002658277223 */ /* 0x000fe20000000079 */
[-C--:B------:R-:W-:Y:S01]  /*7580*/  FFMA R47, R82, R35.reuse, R51 ;  /* 0x00000023522f7223 */ /* 0x080fe20000000033 */
[C---:B------:R-:W-:Y:S01]  /*7590*/  FFMA R117, R84.reuse, R120, R117 ;  /* 0x0000007854757223 */ /* 0x040fe20000000075 */
        /* <DEDUP_REMOVED lines=13> */
[-C--:B0-----:R-:W-:Y:S01]  /*7670*/  FFMA R114, R85, R31.reuse, R114 ;  /* 0x0000001f55727223 */ /* 0x081fe20000000072 */
[-C--:B------:R-:W-:Y:S01]  /*7680*/  FFMA R111, R86, R31.reuse, R111 ;  /* 0x0000001f566f7223 */ /* 0x080fe2000000006f */
[----:B------:R-:W-:Y:S01]  /*7690*/  FFMA R112, R87, R31, R112 ;  /* 0x0000001f57707223 */ /* 0x000fe20000000070 */
[----:B-1----:R-:W-:Y:S01]  /*76a0*/  FFMA R28, R89, R29, R32 ;  /* 0x0000001d591c7223 */ /* 0x002fe20000000020 */
[----:B------:R-:W-:Y:S01]  /*76b0*/  FFMA R113, R88, R31, R113 ;  /* 0x0000001f58717223 */ /* 0x000fe20000000071 */
[CC--:B------:R-:W-:Y:S01]  /*76c0*/  FFMA R32, R90.reuse, R29.reuse, R45 ;  /* 0x0000001d5a207223 */ /* 0x0c0fe2000000002d */
[-C--:B------:R-:W-:Y:S01]  /*76d0*/  FFMA R36, R91, R29.reuse, R36 ;  /* 0x0000001d5b247223 */ /* 0x080fe20000000024 */
[----:B---3--:R-:W-:Y:S01]  /*76e0*/  FFMA R33, R90, R30, R33 ;  /* 0x0000001e5a217223 */ /* 0x008fe20000000021 */
[C---:B----4-:R-:W-:Y:S01]  /*76f0*/  FFMA R25, R92.reuse, R40, R49 ;  /* 0x000000285c197223 */ /* 0x050fe20000000031 */
[C---:B------:R-:W-:Y:S01]  /*7700*/  FFMA R40, R92.reuse, R29, R37 ;  /* 0x0000001d5c287223 */ /* 0x040fe20000000025 */
[-C--:B------:R-:W-:Y:S01]  /*7710*/  FFMA R29, R89, R30.reuse, R48 ;  /* 0x0000001e591d7223 */ /* 0x080fe20000000030 */
[-C--:B------:R-:W-:Y:S01]  /*7720*/  FFMA R37, R91, R30.reuse, R44 ;  /* 0x0000001e5b257223 */ /* 0x080fe2000000002c */
[C---:B------:R-:W-:Y:S01]  /*7730*/  FFMA R41, R92.reuse, R30, R41 ;  /* 0x0000001e5c297223 */ /* 0x040fe20000000029 */
[C---:B------:R-:W-:Y:S01]  /*7740*/  FFMA R26, R92.reuse, R35, R122 ;  /* 0x000000235c1a7223 */ /* 0x040fe2000000007a */
[----:B------:R-:W-:Y:S01]  /*7750*/  FFMA R27, R92, R34, R39 ;  /* 0x000000225c1b7223 */ /* 0x000fe20000000027 */
[-C--:B------:R-:W-:Y:S01]  /*7760*/  FFMA R30, R89, R42.reuse, R38 ;  /* 0x0000002a591e7223 */ /* 0x080fe20000000026 */
[CC--:B------:R-:W-:Y:S01]  /*7770*/  FFMA R34, R90.reuse, R42.reuse, R47 ;  /* 0x0000002a5a227223 */ /* 0x0c0fe2000000002f */
[----:B------:R-:W-:Y:S01]  /*7780*/  FFMA R38, R91, R42, R46 ;  /* 0x0000002a5b267223 */ /* 0x000fe2000000002e */
[-C--:B-----5:R-:W-:Y:S01]  /*7790*/  FFMA R31, R89, R43.reuse, R114 ;  /* 0x0000002b591f7223 */ /* 0x0a0fe20000000072 */
[-C--:B------:R-:W-:Y:S01]  /*77a0*/  FFMA R35, R90, R43.reuse, R111 ;  /* 0x0000002b5a237223 */ /* 0x080fe2000000006f */
[-C--:B------:R-:W-:Y:S01]  /*77b0*/  FFMA R39, R91, R43.reuse, R112 ;  /* 0x0000002b5b277223 */ /* 0x080fe20000000070 */
        /* <DEDUP_REMOVED lines=8> */
[----:B------:R-:W-:-:S04]  /*7840*/  UIADD3 UR5, UPT, UPT, UR5, 0x1, URZ ;  /* 0x0000000105057890 */ /* 0x000fc8000fffe0ff */
[----:B------:R-:W-:-:S09]  /*7850*/  UISETP.NE.AND UP1, UPT, UR5, 0x7, UPT ;  /* 0x000000070500788c */ /* 0x000fd2000bf25270 */
[----:B--2---:R-:W-:Y:S05]  /*7860*/  BRA.U UP1, `(.L_x_78) ;  /* 0xffffffed01847547 */ /* 0x004fea000b83ffff */
[----:B------:R-:W-:Y:S05]  /*7870*/  BRA.U UP2, `(.L_x_79) ;  /* 0xffffffe902f47547 */ /* 0x000fea000b83ffff */
[----:B------:R-:W-:Y:S01]  /*7880*/  BAR.SYNC.DEFER_BLOCKING 0x0 ;  /* 0x0000000000007b1d */ /* 0x000fe20000010000 */
[----:B------:R-:W-:Y:S01]  /*7890*/  ISETP.GT.U32.AND P0, PT, R2, 0xdf, PT ;  /* 0x000000df0200780c */ /* 0x000fe20003f04070 */
[----:B------:R-:W-:Y:S01]  /*78a0*/  USEL UR4, URZ, 0x70, UP0 ;  /* 0x00000070ff047887 */ /* 0x000fe20008000000 */
[----:B------:R-:W-:-:S03]  /*78b0*/  HFMA2 R22, -RZ, RZ, 0, 0 ;  /* 0x00000000ff167431 */ /* 0x000fc600000001ff */
[----:B------:R-:W-:Y:S01]  /*78c0*/  UIMAD UR6, UR12, 0x1880, UR4 ;  /* 0x000018800c0678a4 */ /* 0x000fe2000f8e0204 */
[----:B------:R-:W-:Y:S01]  /*78d0*/  BSSY.RECONVERGENT B0, `(.L_x_80) ;  /* 0x0000018000007945 */ /* 0x000fe20003800200 */
[----:B------:R-:W0:Y:S01]  /*78e0*/  S2R R2, SR_TID.X ;  /* 0x0000000000027919 */ /* 0x000e220000002100 */
[----:B------:R-:W-:Y:S02]  /*78f0*/  UIADD3 UR5, UPT, UPT, UR4, -0x3, URZ ;  /* 0xfffffffd04057890 */ /* 0x000fe4000fffe0ff */
[----:B------:R-:W-:-:S03]  /*7900*/  UIADD3 UR4, UPT, UPT, UR6, 0x1855d, URZ ;  /* 0x0001855d06047890 */ /* 0x000fc6000fffe0ff */
[----:B------:R-:W-:Y:S09]  /*7910*/  @P0 BRA `(.L_x_81) ;  /* 0x00000000004c0947 */ /* 0x000ff20003800000 */
[----:B0-----:R-:W-:-:S05]  /*7920*/  LOP3.LUT R23, R2, 0xffff, RZ, 0xc0, !PT ;  /* 0x0000ffff02177812 */ /* 0x001fca00078ec0ff */
        /* <DEDUP_REMOVED lines=12> */
[----:B------:R-:W-:Y:S02]  /*79f0*/  ISETP.GT.U32.AND P0, PT, R2, 0x74, PT ;  /* 0x000000740200780c */ /* 0x000fe40003f04070 */
[----:B------:R-:W-:-:S05]  /*7a00*/  IADD3 R24, PT, PT, R24, UR4, RZ ;  /* 0x0000000418187c10 */ /* 0x000fca000fffe0ff */
[----:B------:R-:W-:-:S06]  /*7a10*/  VIADD R25, R24, 0xe0 ;  /* 0x000000e018197836 */ /* 0x000fcc0000000000 */
[----:B------:R-:W-:-:S05]  /*7a20*/  @!P0 IADD3 R25, PT, PT, R24, RZ, RZ ;  /* 0x000000ff18198210 */ /* 0x000fca0007ffe0ff */
[----:B0-----:R-:W-:-:S06]  /*7a30*/  IMAD.WIDE R22, R25, 0x4, R22 ;  /* 0x0000000419167825 */ /* 0x001fcc00078e0216 */
[----:B------:R1:W5:Y:S02]  /*7a40*/  LDG.E.CONSTANT R22, desc[UR10][R22.64] ;  /* 0x0000000a16167981 */ /* 0x000364000c1e9900 */
.L_x_81:
[----:B------:R-:W-:Y:S05]  /*7a50*/  BSYNC.RECONVERGENT B0 ;  /* 0x0000000000007941 */ /* 0x000fea0003800200 */
.L_x_80:
[----:B------:R-:W-:Y:S01]  /*7a60*/  UMOV UR6, 0x3 ;  /* 0x0000000300067882 */ /* 0x000fe20000000000 */
[----:B-----5:R2:W-:Y:S01]  /*7a70*/  STS [R3], R22 ;  /* 0x0000001603007388 */ /* 0x0205e20000000800 */
[----:B------:R-:W-:Y:S01]  /*7a80*/  UIMAD UR6, UR12, 0x1c, -UR6 ;  /* 0x0000001c0c0678a4 */ /* 0x000fe2000f8e0a06 */
[----:B------:R-:W-:Y:S05]  /*7a90*/  BSSY.RECONVERGENT B0, `(.L_x_82) ;  /* 0x0000018000007945 */ /* 0x000fea0003800200 */
[----:B------:R-:W-:-:S04]  /*7aa0*/  IADD3 R4, PT, PT, R4, UR6, RZ ;  /* 0x0000000604047c10 */ /* 0x000fc8000fffe0ff */
[----:B------:R-:W-:Y:S01]  /*7ab0*/  ISETP.GT.U32.AND P0, PT, R4, 0xdf, PT ;  /* 0x000000df0400780c */ /* 0x000fe20003f04070 */
[----:B------:R-:W-:-:S12]  /*7ac0*/  HFMA2 R4, -RZ, RZ, 0, 0 ;  /* 0x00000000ff047431 */ /* 0x000fd800000001ff */
[----:B--2---:R-:W-:Y:S05]  /*7ad0*/  @P0 BRA `(.L_x_83) ;  /* 0x00000000004c0947 */ /* 0x004fea0003800000 */
[----:B0-----:R-:W-:-:S04]  /*7ae0*/  IADD3 R22, PT, PT, R2, 0xe0, RZ ;  /* 0x000000e002167810 */ /* 0x001fc80007ffe0ff */
[----:B-1----:R-:W-:-:S05]  /*7af0*/  LOP3.LUT R23, R22, 0xffff, RZ, 0xc0, !PT ;  /* 0x0000ffff16177812 */ /* 0x002fca00078ec0ff */
        /* <DEDUP_REMOVED lines=17> */
.L_x_83:
[----:B------:R-:W-:Y:S05]  /*7c10*/  BSYNC.RECONVERGENT B0 ;  /* 0x0000000000007941 */ /* 0x000fea0003800200 */
.L_x_82:
[----:B-----5:R3:W-:Y:S01]  /*7c20*/  STS [R3+0x380], R4 ;  /* 0x0003800403007388 */ /* 0x0207e20000000800 */
[----:B------:R-:W-:Y:S01]  /*7c30*/  IADD3 R5, PT, PT, R5, UR6, RZ ;  /* 0x0000000605057c10 */ /* 0x000fe2000fffe0ff */
[----:B------:R-:W-:Y:S01]  /*7c40*/  BSSY.RECONVERGENT B0, `(.L_x_84) ;  /* 0x0000016000007945 */ /* 0x000fe20003800200 */
[----:B--2---:R-:W-:Y:S02]  /*7c50*/  MOV R22, RZ ;  /* 0x000000ff00167202 */ /* 0x004fe40000000f00 */
[----:B------:R-:W-:-:S13]  /*7c60*/  ISETP.GT.U32.AND P0, PT, R5, 0xdf, PT ;  /* 0x000000df0500780c */ /* 0x000fda0003f04070 */
[----:B---3--:R-:W-:Y:S05]  /*7c70*/  @P0 BRA `(.L_x_85) ;  /* 0x0000000000480947 */ /* 0x008fea0003800000 */
[----:B0-----:R-:W-:-:S04]  /*7c80*/  IADD3 R4, PT, PT, R2, 0x1c0, RZ ;  /* 0x000001c002047810 */ /* 0x001fc80007ffe0ff */
[----:B------:R-:W-:-:S05]  /*7c90*/  LOP3.LUT R5, R4, 0xffff, RZ, 0xc0, !PT ;  /* 0x0000ffff04057812 */ /* 0x000fca00078ec0ff */
[----:B------:R-:W-:-:S05]  /*7ca0*/  IMAD R5, R5, 0x461, RZ ;  /* 0x0000046105057824 */ /* 0x000fca00078e02ff */
[----:B-1----:R-:W-:-:S04]  /*7cb0*/  SHF.R.U32.HI R23, RZ, 0x11, R5 ;  /* 0x00000011ff177819 */ /* 0x002fc80000011605 */
        /* <DEDUP_REMOVED lines=14> */
.L_x_85:
[----:B------:R-:W-:Y:S05]  /*7da0*/  BSYNC.RECONVERGENT B0 ;  /* 0x0000000000007941 */ /* 0x000fea0003800200 */
.L_x_84:
[----:B-----5:R3:W-:Y:S01]  /*7db0*/  STS [R3+0x700], R22 ;  /* 0x0007001603007388 */ /* 0x0207e20000000800 */
[----:B------:R-:W-:Y:S01]  /*7dc0*/  IADD3 R6, PT, PT, R6, UR6, RZ ;  /* 0x0000000606067c10 */ /* 0x000fe2000fffe0ff */
[----:B------:R-:W-:Y:S01]  /*7dd0*/  BSSY.RECONVERGENT B0, `(.L_x_86) ;  /* 0x0000017000007945 */ /* 0x000fe20003800200 */
[----:B--2---:R-:W-:Y:S02]  /*7de0*/  HFMA2 R4, -RZ, RZ, 0, 0 ;  /* 0x00000000ff047431 */ /* 0x004fe400000001ff */
[----:B------:R-:W-:-:S13]  /*7df0*/  ISETP.GT.U32.AND P0, PT, R6, 0xdf, PT ;  /* 0x000000df0600780c */ /* 0x000fda0003f04070 */
[----:B---3--:R-:W-:Y:S05]  /*7e00*/  @P0 BRA `(.L_x_87) ;  /* 0x00000000004c0947 */ /* 0x008fea0003800000 */
[----:B0-----:R-:W-:-:S04]  /*7e10*/  IADD3 R5, PT, PT, R2, 0x2a0, RZ ;  /* 0x000002a002057810 */ /* 0x001fc80007ffe0ff */
        /* <DEDUP_REMOVED lines=14> */
[----:B-1----:R-:W-:-:S04]  /*7f00*/  LOP3.LUT R23, R6, 0xffff, RZ, 0xc0, !PT ;  /* 0x0000ffff06177812 */ /* 0x002fc800078ec0ff */
[----:B------:R-:W-:-:S05]  /*7f10*/  IADD3 R23, PT, PT, R23, UR4, R22 ;  /* 0x0000000417177c10 */ /* 0x000fca000fffe016 */
[----:B0-----:R-:W-:-:S06]  /*7f20*/  IMAD.WIDE R4, R23, 0x4, R4 ;  /* 0x0000000417047825 */ /* 0x001fcc00078e0204 */
[----:B------:R2:W5:Y:S02]  /*7f30*/  LDG.E.CONSTANT R4, desc[UR10][R4.64] ;  /* 0x0000000a04047981 */ /* 0x000564000c1e9900 */
.L_x_87:
[----:B------:R-:W-:Y:S05]  /*7f40*/  BSYNC.RECONVERGENT B0 ;  /* 0x0000000000007941 */ /* 0x000fea0003800200 */
.L_x_86:
[----:B-----5:R3:W-:Y:S01]  /*7f50*/  STS [R3+0xa80], R4 ;  /* 0x000a800403007388 */ /* 0x0207e20000000800 */
[----:B------:R-:W-:Y:S01]  /*7f60*/  IADD3 R7, PT, PT, R7, UR6, RZ ;  /* 0x0000000607077c10 */ /* 0x000fe2000fffe0ff */
[----:B------:R-:W-:Y:S01]  /*7f70*/  BSSY.RECONVERGENT B0, `(.L_x_88) ;  /* 0x0000016000007945 */ /* 0x000fe20003800200 */
[----:B------:R-:W-:Y:S02]  /*7f80*/  MOV R6, RZ ;  /* 0x000000ff00067202 */ /* 0x000fe40000000f00 */
[----:B------:R-:W-:-:S13]  /*7f90*/  ISETP.GT.U32.AND P0, PT, R7, 0xdf, PT ;  /* 0x000000df0700780c */ /* 0x000fda0003f04070 */
[----:B---3--:R-:W-:Y:S05]  /*7fa0*/  @P0 BRA `(.L_x_89) ;  /* 0x0000000000480947 */ /* 0x008fea0003800000 */
[----:B0-----:R-:W-:-:S04]  /*7fb0*/  IADD3 R4, PT, PT, R2, 0x380, RZ ;  /* 0x0000038002047810 */ /* 0x001fc80007ffe0ff */
[----:B--2---:R-:W-:-:S05]  /*7fc0*/  LOP3.LUT R5, R4, 0xffff, RZ, 0xc0, !PT ;  /* 0x0000ffff04057812 */ /* 0x004fca00078ec0ff */
        /* <DEDUP_REMOVED lines=16> */
.L_x_89:
[----:B------:R-:W-:Y:S05]  /*80d0*/  BSYNC.RECONVERGENT B0 ;  /* 0x0000000000007941 */ /* 0x000fea0003800200 */
.L_x_88:
[----:B-----5:R4:W-:Y:S01]  /*80e0*/  STS [R3+0xe00], R6 ;  /* 0x000e000603007388 */ /* 0x0209e20000000800 */
[----:B------:R-:W-:Y:S01]  /*80f0*/  IADD3 R8, PT, PT, R8, UR6, RZ ;  /* 0x0000000608087c10 */ /* 0x000fe2000fffe0ff */
[----:B------:R-:W-:Y:S01]  /*8100*/  BSSY.RECONVERGENT B0, `(.L_x_90) ;  /* 0x0000017000007945 */ /* 0x000fe20003800200 */
[----:B---3--:R-:W-:Y:S02]  /*8110*/  HFMA2 R4, -RZ, RZ, 0, 0 ;  /* 0x00000000ff047431 */ /* 0x008fe400000001ff */
[----:B------:R-:W-:-:S13]  /*8120*/  ISETP.GT.U32.AND P0, PT, R8, 0xdf, PT ;  /* 0x000000df0800780c */ /* 0x000fda0003f04070 */
[----:B----4-:R-:W-:Y:S05]  /*8130*/  @P0 BRA `(.L_x_91) ;  /* 0x00000000004c0947 */ /* 0x010fea0003800000 */
[----:B0-2---:R-:W-:-:S05]  /*8140*/  VIADD R5, R2, 0x460 ;  /* 0x0000046002057836 */ /* 0x005fca0000000000 */
        /* <DEDUP_REMOVED lines=16> */
[----:B0-----:R-:W-:-:S06]  /*8250*/  IMAD.WIDE R4, R7, 0x4, R4 ;  /* 0x0000000407047825 */ /* 0x001fcc00078e0204 */
[----:B------:R3:W5:Y:S02]  /*8260*/  LDG.E.CONSTANT R4, desc[UR10][R4.64] ;  /* 0x0000000a04047981 */ /* 0x000764000c1e9900 */
.L_x_91:
[----:B------:R-:W-:Y:S05]  /*8270*/  BSYNC.RECONVERGENT B0 ;  /* 0x0000000000007941 */ /* 0x000fea0003800200 */
.L_x_90:
[----:B-----5:R4:W-:Y:S01]  /*8280*/  STS [R3+0x1180], R4 ;  /* 0x0011800403007388 */ /* 0x0209e20000000800 */
[----:B------:R-:W-:Y:S01]  /*8290*/  IADD3 R9, PT, PT, R9, UR6, RZ ;  /* 0x0000000609097c10 */ /* 0x000fe2000fffe0ff */
[----:B------:R-:W-:Y:S01]  /*82a0*/  BSSY.RECONVERGENT B0, `(.L_x_92) ;  /* 0x0000016000007945 */ /* 0x000fe20003800200 */
[----:B------:R-:W-:Y:S02]  /*82b0*/  MOV R6, RZ ;  /* 0x000000ff00067202 */ /* 0x000fe40000000f00 */
[----:B------:R-:W-:-:S13]  /*82c0*/  ISETP.GT.U32.AND P0, PT, R9, 0xdf, PT ;  /* 0x000000df0900780c */ /* 0x000fda0003f04070 */
[----:B----4-:R-:W-:Y:S05]  /*82d0*/  @P0 BRA `(.L_x_93) ;  /* 0x0000000000480947 */ /* 0x010fea0003800000 */
[----:B0-----:R-:W-:-:S04]  /*82e0*/  IADD3 R4, PT, PT, R2, 0x540, RZ ;  /* 0x0000054002047810 */ /* 0x001fc80007ffe0ff */
[----:B--23--:R-:W-:-:S05]  /*82f0*/  LOP3.LUT R5, R4, 0xffff, RZ, 0xc0, !PT ;  /* 0x0000ffff04057812 */ /* 0x00cfca00078ec0ff */
        /* <DEDUP_REMOVED lines=16> */
.L_x_93:
[----:B------:R-:W-:Y:S05]  /*8400*/  BSYNC.RECONVERGENT B0 ;  /* 0x0000000000007941 */ /* 0x000fea0003800200 */
.L_x_92:
[----:B-----5:R0:W-:Y:S01]  /*8410*/  STS [R3+0x1500], R6 ;  /* 0x0015000603007388 */ /* 0x0201e20000000800 */
[----:B------:R-:W-:Y:S01]  /*8420*/  IADD3 R10, PT, PT, R10, UR6, RZ ;  /* 0x000000060a0a7c10 */ /* 0x000fe2000fffe0ff */
[----:B------:R-:W-:Y:S01]  /*8430*/  BSSY.RECONVERGENT B0, `(.L_x_94) ;  /* 0x0000017000007945 */ /* 0x000fe20003800200 */
[----:B----4-:R-:W-:Y:S02]  /*8440*/  HFMA2 R4, -RZ, RZ, 0, 0 ;  /* 0x00000000ff047431 */ /* 0x010fe400000001ff */
[----:B------:R-:W-:-:S13]  /*8450*/  ISETP.GT.U32.AND P0, PT, R10, 0xdf, PT ;  /* 0x000000df0a00780c */ /* 0x000fda0003f04070 */
[----:B0-----:R-:W-:Y:S05]  /*8460*/  @P0 BRA `(.L_x_95) ;  /* 0x00000000004c0947 */ /* 0x001fea0003800000 */
[----:B------:R-:W-:-:S04]  /*8470*/  IADD3 R8, PT, PT, R2, 0x620, RZ ;  /* 0x0000062002087810 */ /* 0x000fc80007ffe0ff */
        /* <DEDUP_REMOVED lines=18> */
.L_x_95:
[----:B------:R-:W-:Y:S05]  /*85a0*/  BSYNC.RECONVERGENT B0 ;  /* 0x0000000000007941 */ /* 0x000fea0003800200 */
.L_x_94:
[----:B-----5:R4:W-:Y:S01]  /*85b0*/  STS [R3+0x1880], R4 ;  /* 0x0018800403007388 */ /* 0x0209e20000000800 */
[----:B------:R-:W-:Y:S01]  /*85c0*/  IADD3 R11, PT, PT, R11, UR6, RZ ;  /* 0x000000060b0b7c10 */ /* 0x000fe2000fffe0ff */
[----:B------:R-:W-:Y:S01]  /*85d0*/  BSSY.RECONVERGENT B0, `(.L_x_96) ;  /* 0x0000016000007945 */ /* 0x000fe20003800200 */
[----:B------:R-:W-:Y:S02]  /*85e0*/  MOV R6, RZ ;  /* 0x000000ff00067202 */ /* 0x000fe40000000f00 */
[----:B------:R-:W-:-:S13]  /*85f0*/  ISETP.GT.U32.AND P0, PT, R11, 0xdf, PT ;  /* 0x000000df0b00780c */ /* 0x000fda0003f04070 */
[----:B----4-:R-:W-:Y:S05]  /*8600*/  @P0 BRA `(.L_x_97) ;  /* 0x0000000000480947 */ /* 0x010fea0003800000 */
[----:B------:R-:W-:-:S04]  /*8610*/  LOP3.LUT R4, R2, 0x700, RZ, 0xfc, !PT ;  /* 0x0000070002047812 */ /* 0x000fc800078efcff */
[----:B0-23--:R-:W-:-:S05]  /*8620*/  LOP3.LUT R5, R4, 0xffff, RZ, 0xc0, !PT ;  /* 0x0000ffff04057812 */ /* 0x00dfca00078ec0ff */
        /* <DEDUP_REMOVED lines=16> */
.L_x_97:
[----:B------:R-:W-:Y:S05]  /*8730*/  BSYNC.RECONVERGENT B0 ;  /* 0x0000000000007941 */ /* 0x000fea0003800200 */
.L_x_96:
[----:B-----5:R0:W-:Y:S01]  /*8740*/  STS [R3+0x1c00], R6 ;  /* 0x001c000603007388 */ /* 0x0201e20000000800 */
[----:B------:R-:W-:Y:S01]  /*8750*/  IADD3 R12, PT, PT, R12, UR6, RZ ;  /* 0x000000060c0c7c10 */ /* 0x000fe2000fffe0ff */
[----:B------:R-:W-:Y:S01]  /*8760*/  BSSY.RECONVERGENT B0, `(.L_x_98) ;  /* 0x0000017000007945 */ /* 0x000fe20003800200 */
[----:B----4-:R-:W-:Y:S02]  /*8770*/  HFMA2 R4, -RZ, RZ, 0, 0 ;  /* 0x00000000ff047431 */ /* 0x010fe400000001ff */
[----:B------:R-:W-:-:S13]  /*8780*/  ISETP.GT.U32.AND P0, PT, R12, 0xdf, PT ;  /* 0x000000df0c00780c */ /* 0x000fda0003f04070 */
[----:B0-----:R-:W-:Y:S05]  /*8790*/  @P0 BRA `(.L_x_99) ;  /* 0x00000000004c0947 */ /* 0x001fea0003800000 */
[----:B--23--:R-:W-:-:S04]  /*87a0*/  IADD3 R5, PT, PT, R2, 0x7e0, RZ ;  /* 0x000007e002057810 */ /* 0x00cfc80007ffe0ff */
        /* <DEDUP_REMOVED lines=18> */
.L_x_99:
[----:B------:R-:W-:Y:S05]  /*88d0*/  BSYNC.RECONVERGENT B0 ;  /* 0x0000000000007941 */ /* 0x000fea0003800200 */
.L_x_98:
[----:B-----5:R4:W-:Y:S01]  /*88e0*/  STS [R3+0x1f80], R4 ;  /* 0x001f800403007388 */ /* 0x0209e20000000800 */
[----:B------:R-:W-:Y:S01]  /*88f0*/  IADD3 R13, PT, PT, R13, UR6, RZ ;  /* 0x000000060d0d7c10 */ /* 0x000fe2000fffe0ff */
[----:B------:R-:W-:Y:S01]  /*8900*/  BSSY.RECONVERGENT B0, `(.L_x_100) ;  /* 0x0000016000007945 */ /* 0x000fe20003800200 */
[----:B------:R-:W-:Y:S02]  /*8910*/  IMAD.MOV.U32 R6, RZ, RZ, RZ ;  /* 0x000000ffff067224 */ /* 0x000fe400078e00ff */
[----:B------:R-:W-:-:S13]  /*8920*/  ISETP.GT.U32.AND P0, PT, R13, 0xdf, PT ;  /* 0x000000df0d00780c */ /* 0x000fda0003f04070 */
[----:B----4-:R-:W-:Y:S05]  /*8930*/  @P0 BRA `(.L_x_101) ;  /* 0x0000000000480947 */ /* 0x010fea0003800000 */
[----:B------:R-:W-:-:S04]  /*8940*/  IADD3 R4, PT, PT, R2, 0x8c0, RZ ;  /* 0x000008c002047810 */ /* 0x000fc80007ffe0ff */
        /* <DEDUP_REMOVED lines=17> */
.L_x_101:
[----:B------:R-:W-:Y:S05]  /*8a60*/  BSYNC.RECONVERGENT B0 ;  /* 0x0000000000007941 */ /* 0x000fea0003800200 */
.L_x_100:
[----:B-----5:R0:W-:Y:S01]  /*8a70*/  STS [R3+0x2300], R6 ;  /* 0x0023000603007388 */ /* 0x0201e20000000800 */
[----:B------:R-:W-:Y:S01]  /*8a80*/  IADD3 R14, PT, PT, R14, UR6, RZ ;  /* 0x000000060e0e7c10 */ /* 0x000fe2000fffe0ff */
[----:B------:R-:W-:Y:S01]  /*8a90*/  BSSY.RECONVERGENT B0, `(.L_x_102) ;  /* 0x0000017000007945 */ /* 0x000fe20003800200 */
[----:B----4-:R-:W-:Y:S02]  /*8aa0*/  MOV R4, RZ ;  /* 0x000000ff00047202 */ /* 0x010fe40000000f00 */
        /* <DEDUP_REMOVED lines=21> */
.L_x_103:
[----:B------:R-:W-:Y:S05]  /*8c00*/  BSYNC.RECONVERGENT B0 ;  /* 0x0000000000007941 */ /* 0x000fea0003800200 */
.L_x_102:
[----:B-----5:R4:W-:Y:S01]  /*8c10*/  STS [R3+0x2680], R4 ;  /* 0x0026800403007388 */ /* 0x0209e20000000800 */
[----:B------:R-:W-:Y:S01]  /*8c20*/  IADD3 R15, PT, PT, R15, UR6, RZ ;  /* 0x000000060f0f7c10 */ /* 0x000fe2000fffe0ff */
[----:B------:R-:W-:Y:S01]  /*8c30*/  BSSY.RECONVERGENT B0, `(.L_x_104) ;  /* 0x0000016000007945 */ /* 0x000fe20003800200 */
[----:B------:R-:W-:Y:S02]  /*8c40*/  HFMA2 R6, -RZ, RZ, 0, 0 ;  /* 0x00000000ff067431 */ /* 0x000fe400000001ff */
        /* <DEDUP_REMOVED lines=20> */
.L_x_105:
[----:B------:R-:W-:Y:S05]  /*8d90*/  BSYNC.RECONVERGENT B0 ;  /* 0x0000000000007941 */ /* 0x000fea0003800200 */
.L_x_104:
        /* <DEDUP_REMOVED lines=25> */
.L_x_107:
[----:B------:R-:W-:Y:S05]  /*8f30*/  BSYNC.RECONVERGENT B0 ;  /* 0x0000000000007941 */ /* 0x000fea0003800200 */
.L_x_106:
        /* <DEDUP_REMOVED lines=15> */
[----:B------:R-:W-:-:S05]  /*9030*/  LOP3.LUT R8, R5, 0xffff, RZ, 0xc0, !PT ;  /* 0x0000ffff05087812 */ /* 0x000fca00078ec0ff */
[----:B------:R-:W-:-:S05]  /*9040*/  VIADD R4, R8, UR5 ;  /* 0x0000000508047c36 */ /* 0x000fca0008000000 */
[----:B------:R-:W-:-:S13]  /*9050*/  ISETP.GT.U32.AND P0, PT, R4, 0xdf, PT ;  /* 0x000000df0400780c */ /* 0x000fda0003f04070 */
[----:B------:R-:W-:Y:S05]  /*9060*/  @P0 BRA `(.L_x_109) ;  /* 0x0000000000140947 */ /* 0x000fea0003800000 */
[----:B------:R-:W0:Y:S01]  /*9070*/  LDC.64 R4, c[0x0][0x380] ;  /* 0x0000e000ff047b82 */ /* 0x000e220000000a00 */
[----:B------:R-:W-:-:S05]  /*9080*/  IADD3 R6, PT, PT, R8, UR4, RZ ;  /* 0x0000000408067c10 */ /* 0x000fca000fffe0ff */
[----:B------:R-:W-:-:S04]  /*9090*/  IMAD R7, R7, 0xe0, R6 ;  /* 0x000000e007077824 */ /* 0x000fc800078e0206 */
[----:B0-----:R-:W-:-:S05]  /*90a0*/  IMAD.WIDE R4, R7, 0x4, R4 ;  /* 0x0000000407047825 */ /* 0x001fca00078e0204 */
[----:B------:R4:W5:Y:S02]  /*90b0*/  LDG.E.CONSTANT R6, desc[UR10][R4.64] ;  /* 0x0000000a04067981 */ /* 0x000964000c1e9900 */
.L_x_109:
[----:B------:R-:W-:Y:S05]  /*90c0*/  BSYNC.RECONVERGENT B0 ;  /* 0x0000000000007941 */ /* 0x000fea0003800200 */
.L_x_108:
[----:B-----5:R0:W-:Y:S01]  /*90d0*/  STS [R3+0x3100], R6 ;  /* 0x0031000603007388 */ /* 0x0201e20000000800 */
[----:B------:R-:W-:Y:S01]  /*90e0*/  IADD3 R18, PT, PT, R18, UR6, RZ ;  /* 0x0000000612127c10 */ /* 0x000fe2000fffe0ff */
[----:B------:R-:W-:Y:S01]  /*90f0*/  BSSY.RECONVERGENT B0, `(.L_x_110) ;  /* 0x0000017000007945 */ /* 0x000fe20003800200 */
[----:B----4-:R-:W-:Y:S02]  /*9100*/  MOV R4, RZ ;  /* 0x000000ff00047202 */ /* 0x010fe40000000f00 */
        /* <DEDUP_REMOVED lines=21> */
.L_x_111:
[----:B------:R-:W-:Y:S05]  /*9260*/  BSYNC.RECONVERGENT B0 ;  /* 0x0000000000007941 */ /* 0x000fea0003800200 */
.L_x_110:
[----:B-----5:R4:W-:Y:S01]  /*9270*/  STS [R3+0x3480], R4 ;  /* 0x0034800403007388 */ /* 0x0209e20000000800 */
[----:B------:R-:W-:Y:S01]  /*9280*/  IADD3 R19, PT, PT, R19, UR6, RZ ;  /* 0x0000000613137c10 */ /* 0x000fe2000fffe0ff */
[----:B------:R-:W-:Y:S01]  /*9290*/  BSSY.RECONVERGENT B0, `(.L_x_112) ;  /* 0x0000016000007945 */ /* 0x000fe20003800200 */
[----:B------:R-:W-:Y:S02]  /*92a0*/  HFMA2 R6, -RZ, RZ, 0, 0 ;  /* 0x00000000ff067431 */ /* 0x000fe400000001ff */
        /* <DEDUP_REMOVED lines=20> */
.L_x_113:
[----:B------:R-:W-:Y:S05]  /*93f0*/  BSYNC.RECONVERGENT B0 ;  /* 0x0000000000007941 */ /* 0x000fea0003800200 */
.L_x_112:
[----:B-----5:R0:W-:Y:S01]  /*9400*/  STS [R3+0x3800], R6 ;  /* 0x0038000603007388 */ /* 0x0201e20000000800 */
[----:B------:R-:W-:Y:S01]  /*9410*/  ISETP.GT.U32.AND P0, PT, R2, 0x34, PT ;  /* 0x000000340200780c */ /* 0x000fe20003f04070 */
[----:B------:R-:W-:-:S12]  /*9420*/  BSSY.RECONVERGENT B0, `(.L_x_114) ;  /* 0x000001b000007945 */ /* 0x000fd80003800200 */
[----:B0-----:R-:W-:Y:S05]  /*9430*/  @P0 BRA `(.L_x_115) ;  /* 0x0000000000640947 */ /* 0x001fea0003800000 */
[----:B------:R-:W-:Y:S01]  /*9440*/  IADD3 R2, PT, PT, R2, 0xee0, RZ ;  /* 0x00000ee002027810 */ /* 0x000fe20007ffe0ff */
[----:B------:R-:W-:Y:S03]  /*9450*/  BSSY.RECONVERGENT B1, `(.L_x_116) ;  /* 0x0000016000017945 */ /* 0x000fe60003800200 */
[----:B----4-:R-:W-:-:S05]  /*9460*/  LOP3.LUT R4, R2, 0xffff, RZ, 0xc0, !PT ;  /* 0x0000ffff02047812 */ /* 0x010fca00078ec0ff */
[----:B------:R-:W-:-:S05]  /*9470*/  IMAD R4, R4, 0x8c1, RZ ;  /* 0x000008c104047824 */ /* 0x000fca00078e02ff */
[----:B------:R-:W-:-:S04]  /*9480*/  SHF.R.U32.HI R7, RZ, 0x12, R4 ;  /* 0x00000012ff077819 */ /* 0x000fc80000011604 */
[----:B------:R-:W-:-:S04]  /*9490*/  IADD3 R4, PT, PT, R7, UR6, RZ ;  /* 0x0000000607047c10 */ /* 0x000fc8000fffe0ff */
[----:B------:R-:W-:Y:S02]  /*94a0*/  ISETP.GT.U32.AND P0, PT, R4, 0xdf, PT ;  /* 0x000000df0400780c */ /* 0x000fe40003f04070 */
[----:B------:R-:W-:-:S11]  /*94b0*/  MOV R4, RZ ;  /* 0x000000ff00047202 */ /* 0x000fd60000000f00 */
[----:B------:R-:W-:Y:S05]  /*94c0*/  @P0 BRA `(.L_x_117) ;  /* 0x0000000000380947 */ /* 0x000fea0003800000 */
[----:B--23--:R-:W-:-:S05]  /*94d0*/  PRMT R5, R7, 0x9910, RZ ;  /* 0x0000991007057816 */ /* 0x00cfca00000000ff */
        /* <DEDUP_REMOVED lines=13> */
.L_x_117:
[----:B------:R-:W-:Y:S05]  /*95b0*/  BSYNC.RECONVERGENT B1 ;  /* 0x0000000000017941 */ /* 0x000fea0003800200 */
.L_x_116:
[----:B-----5:R4:W-:Y:S02]  /*95c0*/  STS [R3+0x3b80], R4 ;  /* 0x003b800403007388 */ /* 0x0209e40000000800 */
.L_x_115:
[----:B------:R-:W-:Y:S05]  /*95d0*/  BSYNC.RECONVERGENT B0 ;  /* 0x0000000000007941 */ /* 0x000fea0003800200 */
.L_x_114:
[----:B------:R-:W5:Y:S04]  /*95e0*/  LDG.E.CONSTANT R106, desc[UR10][R106.64+0x188] ;  /* 0x0001880a6a6a7981 */ /* 0x000f68000c1e9900 */
[----:B------:R-:W2:Y:S04]  /*95f0*/  LDG.E.CONSTANT R104, desc[UR10][R104.64+0x188] ;  /* 0x0001880a68687981 */ /* 0x000ea8000c1e9900 */
[----:B------:R-:W3:Y:S04]  /*9600*/  LDG.E.CONSTANT R102, desc[UR10][R102.64+0x188] ;  /* 0x0001880a66667981 */ /* 0x000ee8000c1e9900 */
[----:B------:R-:W3:Y:S04]  /*9610*/  LDG.E.CONSTANT R100, desc[UR10][R100.64+0x188] ;  /* 0x0001880a64647981 */ /* 0x000ee8000c1e9900 */
[----:B------:R-:W3:Y:S04]  /*9620*/  LDG.E.CONSTANT R98, desc[UR10][R98.64+0x188] ;  /* 0x0001880a62627981 */ /* 0x000ee8000c1e9900 */
[----:B------:R-:W3:Y:S04]  /*9630*/  LDG.E.CONSTANT R96, desc[UR10][R96.64+0x188] ;  /* 0x0001880a60607981 */ /* 0x000ee8000c1e9900 */
[----:B------:R-:W3:Y:S04]  /*9640*/  LDG.E.CONSTANT R2, desc[UR10][R108.64+0x188] ;  /* 0x0001880a6c027981 */ /* 0x000ee8000c1e9900 */
[----:B----4-:R-:W4:Y:S04]  /*9650*/  LDG.E.CONSTANT R4, desc[UR10][R108.64+0x4b08] ;  /* 0x004b080a6c047981 */ /* 0x010f28000c1e9900 */
[----:B------:R-:W4:Y:S04]  /*9660*/  LDG.E.CONSTANT R94, desc[UR10][R94.64+0x188] ;  /* 0x0001880a5e5e7981 */ /* 0x000f28000c1e9900 */
[----:B------:R-:W4:Y:S04]  /*9670*/  LDG.E.CONSTANT R64, desc[UR10][R64.64+0x188] ;  /* 0x0001880a40407981 */ /* 0x000f28000c1e9900 */
[----:B------:R-:W4:Y:S04]  /*9680*/  LDG.E.CONSTANT R62, desc[UR10][R62.64+0x188] ;  /* 0x0001880a3e3e7981 */ /* 0x000f28000c1e9900 */
[----:B------:R-:W4:Y:S04]  /*9690*/  LDG.E.CONSTANT R56, desc[UR10][R56.64+0x188] ;  /* 0x0001880a38387981 */ /* 0x000f28000c1e9900 */
[----:B------:R-:W4:Y:S04]  /*96a0*/  LDG.E.CONSTANT R58, desc[UR10][R58.64+0x188] ;  /* 0x0001880a3a3a7981 */ /* 0x000f28000c1e9900 */
[----:B------:R-:W4:Y:S01]  /*96b0*/  LDG.E.CONSTANT R60, desc[UR10][R60.64+0x188] ;  /* 0x0001880a3c3c7981 */ /* 0x000f22000c1e9900 */
[----:B------:R-:W-:Y:S01]  /*96c0*/  HFMA2 R3, -RZ, RZ, 0, 0 ;  /* 0x00000000ff037431 */ /* 0x000fe200000001ff */
[----:B------:R-:W-:-:S04]  /*96d0*/  UIADD3 UR7, UPT, UPT, UR7, 0x3c54, URZ ;  /* 0x00003c5407077890 */ /* 0x000fc8000fffe0ff */
[----:B------:R-:W-:Y:S01]  /*96e0*/  ULEA UR7, UR9, UR7, 0x18 ;  /* 0x0000000709077291 */ /* 0x000fe2000f8ec0ff */
[----:B-----5:R-:W-:Y:S04]  /*96f0*/  STS [R21+0x380], R106 ;  /* 0x0003806a15007388 */ /* 0x020fe80000000800 */
[----:B--2---:R-:W-:Y:S04]  /*9700*/  STS [R21+0x700], R104 ;  /* 0x0007006815007388 */ /* 0x004fe80000000800 */
[----:B---3--:R-:W-:Y:S04]  /*9710*/  STS [R21+0xa80], R102 ;  /* 0x000a806615007388 */ /* 0x008fe80000000800 */
[----:B------:R-:W-:Y:S04]  /*9720*/  STS [R21+0xe00], R100 ;  /* 0x000e006415007388 */ /* 0x000fe80000000800 */
[----:B------:R-:W-:Y:S04]  /*9730*/  STS [R21+0x1180], R98 ;  /* 0x0011806215007388 */ /* 0x000fe80000000800 */
[----:B------:R-:W-:Y:S04]  /*9740*/  STS [R21+0x1500], R96 ;  /* 0x0015006015007388 */ /* 0x000fe80000000800 */
[----:B------:R2:W-:Y:S04]  /*9750*/  STS [R21], R2 ;  /* 0x0000000215007388 */ /* 0x0005e80000000800 */
[----:B----4-:R3:W-:Y:S04]  /*9760*/  STS [R21+0x1880], R4 ;  /* 0x0018800415007388 */ /* 0x0107e80000000800 */
[----:B------:R3:W-:Y:S01]  /*9770*/  STS [R21+0x1c00], R94 ;  /* 0x001c005e15007388 */ /* 0x0007e20000000800 */
[----:B--2---:R-:W-:-:S03]  /*9780*/  SHF.L.U32 R2, R20, 0x3, RZ ;  /* 0x0000000314027819 */ /* 0x004fc600000006ff */
[----:B------:R3:W-:Y:S01]  /*9790*/  STS [R21+0x1f80], R64 ;  /* 0x001f804015007388 */ /* 0x0007e20000000800 */
[----:B------:R-:W-:-:S03]  /*97a0*/  LOP3.LUT R2, R2, 0xf8, RZ, 0xc0, !PT ;  /* 0x000000f802027812 */ /* 0x000fc600078ec0ff */
[----:B------:R3:W-:Y:S04]  /*97b0*/  STS [R21+0x2300], R62 ;  /* 0x0023003e15007388 */ /* 0x0007e80000000800 */
[----:B------:R3:W-:Y:S04]  /*97c0*/  STS [R21+0x2680], R56 ;  /* 0x0026803815007388 */ /* 0x0007e80000000800 */
[----:B------:R3:W-:Y:S04]  /*97d0*/  STS [R21+0x2a00], R58 ;  /* 0x002a003a15007388 */ /* 0x0007e80000000800 */
[----:B------:R3:W-:Y:S01]  /*97e0*/  STS [R21+0x2d80], R60 ;  /* 0x002d803c15007388 */ /* 0x0007e20000000800 */
[----:B------:R-:W-:Y:S06]  /*97f0*/  BAR.SYNC.DEFER_BLOCKING 0x0 ;  /* 0x0000000000007b1d */ /* 0x000fec0000010000 */
.L_x_119:
[----:B---3--:R-:W-:Y:S01]  /*9800*/  IMAD R4, R0, 0x31, R3 ;  /* 0x0000003100047824 */ /* 0x008fe200078e0203 */
[----:B------:R-:W-:Y:S01]  /*9810*/  IADD3 R66, PT, PT, R2, R3, RZ ;  /* 0x0000000302427210 */ /* 0x000fe20007ffe0ff */
[----:B------:R-:W-:Y:S01]  /*9820*/  UMOV UR4, 0x760 ;  /* 0x0000076000047882 */ /* 0x000fe20000000000 */
[----:B------:R-:W-:Y:S02]  /*9830*/  IADD3 R3, PT, PT, R3, 0x1, RZ ;  /* 0x0000000103037810 */ /* 0x000fe40007ffe0ff */
[----:B------:R-:W-:Y:S02]  /*9840*/  LEA R4, R4, UR7, 0x2 ;  /* 0x0000000704047c11 */ /* 0x000fe4000f8e10ff */
[----:B------:R-:W-:Y:S02]  /*9850*/  ISETP.NE.AND P0, PT, R3, 0x7, PT ;  /* 0x000000070300780c */ /* 0x000fe40003f05270 */
[----:B------:R-:W-:Y:S01]  /*9860*/  IADD3 R65, PT, PT, R1, 0x1c0, RZ ;  /* 0x000001c001417810 */ /* 0x000fe20007ffe0ff */
[----:B------:R2:W3:Y:S01]  /*9870*/  LDS R21, [R4] ;  /* 0x0000000004157984 */ /* 0x0004e20000000800 */
[----:B------:R-:W-:-:S03]  /*9880*/  LEA R66, R66, UR13, 0x2 ;  /* 0x0000000d42427c11 */ /* 0x000fc6000f8e10ff */
[----:B------:R2:W4:Y:S04]  /*9890*/  LDS R22, [R4+0xc40] ;  /* 0x000c400004167984 */ /* 0x0005280000000800 */
[----:B-1----:R2:W1:Y:S04]  /*98a0*/  LDS R23, [R4+0x1880] ;  /* 0x0018800004177984 */ /* 0x0024680000000800 */
        /* <DEDUP_REMOVED lines=24> */
[----:B-1-34-:R2:W0:Y:S02]  /*9a30*/  LDS R64, [R4+0x2568] ;  /* 0x0025680004407984 */ /* 0x01a4240000000800 */
.L_x_118:
[----:B0-2---:R-:W2:Y:S04]  /*9a40*/  LDL.128 R4, [R65+-0x1c0] ;  /* 0xfffe400041047983 */ /* 0x005ea80000100c00 */
[----:B------:R-:W3:Y:S04]  /*9a50*/  LDL.128 R8, [R65+-0xe0] ;  /* 0xffff200041087983 */ /* 0x000ee80000100c00 */
[----:B------:R-:W4:Y:S04]  /*9a60*/  LDL.128 R12, [R65] ;  /* 0x00000000410c7983 */ /* 0x000f280000100c00 */
[----:B------:R-:W5:Y:S04]  /*9a70*/  LDL.128 R16, [R65+0xe0] ;  /* 0x0000e00041107983 */ /* 0x000f680000100c00 */
[----:B------:R-:W5:Y:S04]  /*9a80*/  LDL.128 R28, [R65+-0xd0] ;  /* 0xffff3000411c7983 */ /* 0x000f680000100c00 */
[----:B------:R-:W5:Y:S04]  /*9a90*/  LDL.128 R32, [R65+0x10] ;  /* 0x0000100041207983 */ /* 0x000f680000100c00 */
[----:B------:R-:W5:Y:S04]  /*9aa0*/  LDL.128 R24, [R65+-0x1b0] ;  /* 0xfffe500041187983 */ /* 0x000f680000100c00 */
[----:B------:R-:W5:Y:S04]  /*9ab0*/  LDL.128 R36, [R65+0xf0] ;  /* 0x0000f00041247983 */ /* 0x000f680000100c00 */
[----:B------:R-:W2:Y:S04]  /*9ac0*/  LDS R67, [R66+UR4+-0x760] ;  /* 0xfff8a00442437984 */ /* 0x000ea80008000800 */
[----:B------:R-:W0:Y:S04]  /*9ad0*/  LDS R68, [R66+UR4+-0x758] ;  /* 0xfff8a80442447984 */ /* 0x000e280008000800 */
[----:B------:R-:W1:Y:S04]  /*9ae0*/  LDS R72, [R66+UR4+-0x58c] ;  /* 0xfffa740442487984 */ /* 0x000e680008000800 */
[----:B------:R-:W1:Y:S04]  /*9af0*/  LDS R73, [R66+UR4+-0x584] ;  /* 0xfffa7c0442497984 */ /* 0x000e680008000800 */
[----:B------:R-:W1:Y:S04]  /*9b00*/  LDS R71, [R66+UR4+-0x3b8] ;  /* 0xfffc480442477984 */ /* 0x000e680008000800 */
[----:B------:R-:W1:Y:S04]  /*9b10*/  LDS R70, [R66+UR4+-0x3b0] ;  /* 0xfffc500442467984 */ /* 0x000e680008000800 */
[----:B------:R-:W1:Y:S04]  /*9b20*/  LDS R74, [R66+UR4+-0x1e4] ;  /* 0xfffe1c04424a7984 */ /* 0x000e680008000800 */
[----:B------:R-:W1:Y:S04]  /*9b30*/  LDS R75, [R66+UR4+-0x1dc] ;  /* 0xfffe2404424b7984 */ /* 0x000e680008000800 */
[----:B------:R-:W-:Y:S04]  /*9b40*/  LDS R78, [R66+UR4+-0x748] ;  /* 0xfff8b804424e7984 */ /* 0x000fe80008000800 */
[----:B------:R-:W-:Y:S04]  /*9b50*/  LDS R77, [R66+UR4+-0x750] ;  /* 0xfff8b004424d7984 */ /* 0x000fe80008000800 */
[----:B------:R-:W-:Y:S04]  /*9b60*/  LDS R80, [R66+UR4+-0x57c] ;  /* 0xfffa840442507984 */ /* 0x000fe80008000800 */
[----:B------:R-:W-:Y:S01]  /*9b70*/  LDS R79, [R66+UR4+-0x3a8] ;  /* 0xfffc5804424f7984 */ /* 0x000fe20008000800 */
[-C--:B--2---:R-:W-:Y:S01]  /*9b80*/  FFMA R4, R21, R67.reuse, R4 ;  /* 0x0000004315047223 */ /* 0x084fe20000000004 */
[-C--:B---3--:R-:W-:Y:S01]  /*9b90*/  FFMA R69, R22, R67.reuse, R8 ;  /* 0x0000004316457223 */ /* 0x088fe20000000008 */
[-C--:B----4-:R-:W-:Y:S01]  /*9ba0*/  FFMA R12, R23, R67.reuse, R12 ;  /* 0x00000043170c7223 */ /* 0x090fe2000000000c */
[-C--:B0-----:R-:W-:Y:S01]  /*9bb0*/  FFMA R8, R21, R68.reuse, R5 ;  /* 0x0000004415087223 */ /* 0x081fe20000000005 */
[----:B-----5:R-:W-:Y:S01]  /*9bc0*/  FFMA R67, R40, R67, R16 ;  /* 0x0000004328437223 */ /* 0x020fe20000000010 */
[-C--:B------:R-:W-:Y:S01]  /*9bd0*/  FFMA R16, R23, R68.reuse, R13 ;  /* 0x0000004417107223 */ /* 0x080fe2000000000d */
[-C--:B------:R-:W-:Y:S01]  /*9be0*/  FFMA R9, R22, R68.reuse, R9 ;  /* 0x0000004416097223 */ /* 0x080fe20000000009 */
[----:B------:R-:W-:Y:S01]  /*9bf0*/  FFMA R17, R40, R68, R17 ;  /* 0x0000004428117223 */ /* 0x000fe20000000011 */
[----:B------:R-:W0:Y:S01]  /*9c00*/  LDS R13, [R66+UR4+-0x10] ;  /* 0xfffff004420d7984 */ /* 0x000e220008000800 */
[-C--:B-1----:R-:W-:Y:S01]  /*9c10*/  FFMA R4, R41, R72.reuse, R4 ;  /* 0x0000004829047223 */ /* 0x082fe20000000004 */
[-C--:B------:R-:W-:Y:S01]  /*9c20*/  FFMA R69, R42, R72.reuse, R69 ;  /* 0x000000482a457223 */ /* 0x080fe20000000045 */
[-C--:B------:R-:W-:Y:S01]  /*9c30*/  FFMA R12, R43, R72.reuse, R12 ;  /* 0x000000482b0c7223 */ /* 0x080fe2000000000c */
[----:B------:R-:W-:-:S02]  /*9c40*/  FFMA R67, R44, R72, R67 ;  /* 0x000000482c437223 */ /* 0x000fc40000000043 */
[----:B------:R-:W1:Y:S01]  /*9c50*/  LDS R72, [R66+UR4+-0x8] ;  /* 0xfffff80442487984 */ /* 0x000e620008000800 */
[-C--:B------:R-:W-:Y:S01]  /*9c60*/  FFMA R68, R41, R73.reuse, R8 ;  /* 0x0000004929447223 */ /* 0x080fe20000000008 */
[-C--:B------:R-:W-:Y:S01]  /*9c70*/  FFMA R9, R42, R73.reuse, R9 ;  /* 0x000000492a097223 */ /* 0x080fe20000000009 */
[-C--:B------:R-:W-:Y:S01]  /*9c80*/  FFMA R16, R43, R73.reuse, R16 ;  /* 0x000000492b107223 */ /* 0x080fe20000000010 */
[----:B------:R-:W-:Y:S01]  /*9c90*/  FFMA R17, R44, R73, R17 ;  /* 0x000000492c117223 */ /* 0x000fe20000000011 */
[CC--:B------:R-:W-:Y:S01]  /*9ca0*/  FFMA R5, R22.reuse, R71.reuse, R28 ;  /* 0x0000004716057223 */ /* 0x0c0fe2000000001c */
[-C--:B------:R-:W-:Y:S01]  /*9cb0*/  FFMA R28, R45, R71.reuse, R4 ;  /* 0x000000472d1c7223 */ /* 0x080fe20000000004 */
        /* <DEDUP_REMOVED lines=8> */
[----:B------:R-:W2:Y:S04]  /*9d40*/  LDS R33, [R66+UR4+0x1c4] ;  /* 0x0001c40442217984 */ /* 0x000ea80008000800 */
[----:B------:R-:W3:Y:S01]  /*9d50*/  LDS R70, [R66+UR4+0x1cc] ;  /* 0x0001cc0442467984 */ /* 0x000ee20008000800 */
        /* <DEDUP_REMOVED lines=38> */
[----:B------:R-:W-:Y:S04]  /*9fc0*/  LDS R8, [R66+UR4+-0x3a0] ;  /* 0xfffc600442087984 */ /* 0x000fe80008000800 */
[----:B------:R-:W0:Y:S01]  /*9fd0*/  LDS R72, [R66+UR4+-0x574] ;  /* 0xfffa8c0442487984 */ /* 0x000e220008000800 */
        /* <DEDUP_REMOVED lines=15> */
[----:B------:R-:W-:Y:S01]  /*a0d0*/  FFMA R33, R60, R70, R75 ;  /* 0x000000463c217223 */ /* 0x000fe2000000004b */
[----:B------:R-:W1:Y:S04]  /*a0e0*/  LDS R69, [R66+UR4+-0x1d4] ;  /* 0xfffe2c0442457984 */ /* 0x000e680008000800 */
[----:B------:R-:W2:Y:S04]  /*a0f0*/  LDS R70, [R66+UR4+-0x1cc] ;  /* 0xfffe340442467984 */ /* 0x000ea80008000800 */
[----:B------:R-:W3:Y:S01]  /*a100*/  LDS R73, [R66+UR4+0x8] ;  /* 0x0000080442497984 */ /* 0x000ee20008000800 */
[CC--:B------:R-:W-:Y:S01]  /*a110*/  FFMA R11, R22.reuse, R78.reuse, R11 ;  /* 0x0000004e160b7223 */ /* 0x0c0fe2000000000b */
[-C--:B------:R-:W-:Y:S01]  /*a120*/  FFMA R14, R23, R77.reuse, R14 ;  /* 0x0000004d170e7223 */ /* 0x080fe2000000000e */
[-C--:B------:R-:W-:Y:S01]  /*a130*/  FFMA R6, R21, R77.reuse, R6 ;  /* 0x0000004d15067223 */ /* 0x080fe20000000006 */
[-C--:B------:R-:W-:Y:S01]  /*a140*/  FFMA R13, R22, R77.reuse, R10 ;  /* 0x0000004d160d7223 */ /* 0x080fe2000000000a */
[----:B------:R-:W-:Y:S01]  /*a150*/  FFMA R77, R40, R77, R18 ;  /* 0x0000004d284d7223 */ /* 0x000fe20000000012 */
[----:B------:R-:W-:Y:S01]  /*a160*/  FFMA R18, R23, R78, R15 ;  /* 0x0000004e17127223 */ /* 0x000fe2000000000f */
[----:B------:R-:W-:Y:S01]  /*a170*/  FFMA R14, R43, R80, R14 ;  /* 0x000000502b0e7223 */ /* 0x000fe2000000000e */
[----:B------:R-:W-:Y:S01]  /*a180*/  FFMA R10, R21, R78, R7 ;  /* 0x0000004e150a7223 */ /* 0x000fe20000000007 */
[-C--:B------:R-:W-:Y:S01]  /*a190*/  FFMA R6, R41, R80.reuse, R6 ;  /* 0x0000005029067223 */ /* 0x080fe20000000006 */
[----:B------:R-:W-:Y:S01]  /*a1a0*/  FFMA R15, R42, R80, R13 ;  /* 0x000000502a0f7223 */ /* 0x000fe2000000000d */
[----:B------:R-:W-:Y:S01]  /*a1b0*/  FFMA R19, R40, R78, R19 ;  /* 0x0000004e28137223 */ /* 0x000fe20000000013 */
[----:B------:R-:W4:Y:S01]  /*a1c0*/  LDS R71, [R66+UR4] ;  /* 0x0000000442477984 */ /* 0x000f220008000800 */
[-C--:B0-----:R-:W-:Y:S01]  /*a1d0*/  FFMA R11, R42, R72.reuse, R11 ;  /* 0x000000482a0b7223 */ /* 0x081fe2000000000b */
[-C--:B------:R-:W-:Y:S01]  /*a1e0*/  FFMA R13, R40, R79.reuse, R38 ;  /* 0x0000004f280d7223 */ /* 0x080fe20000000026 */
[----:B------:R-:W-:Y:S01]  /*a1f0*/  FFMA R18, R43, R72, R18 ;  /* 0x000000482b127223 */ /* 0x000fe20000000012 */
[-C--:B------:R-:W-:Y:S01]  /*a200*/  FFMA R7, R22, R79.reuse, R30 ;  /* 0x0000004f16077223 */ /* 0x080fe2000000001e */
[----:B------:R-:W-:Y:S01]  /*a210*/  FFMA R11, R46, R8, R11 ;  /* 0x000000082e0b7223 */ /* 0x000fe2000000000b */
[-C--:B------:R-:W-:Y:S01]  /*a220*/  FFMA R38, R47, R79.reuse, R14 ;  /* 0x0000004f2f267223 */ /* 0x080fe2000000000e */
[----:B------:R-:W-:Y:S01]  /*a230*/  FFMA R30, R45, R79, R6 ;  /* 0x0000004f2d1e7223 */ /* 0x000fe20000000006 */
[----:B------:R-:W-:Y:S01]  /*a240*/  FFMA R14, R41, R72, R10 ;  /* 0x00000048290e7223 */ /* 0x000fe2000000000a */
[----:B------:R-:W-:Y:S01]  /*a250*/  FFMA R10, R23, R8, R35 ;  /* 0x00000008170a7223 */ /* 0x000fe20000000023 */
[C---:B------:R-:W-:Y:S01]  /*a260*/  FFMA R77, R44.reuse, R80, R77 ;  /* 0x000000502c4d7223 */ /* 0x040fe2000000004d */
[----:B------:R-:W-:Y:S01]  /*a270*/  FFMA R19, R44, R72, R19 ;  /* 0x000000482c137223 */ /* 0x000fe20000000013 */
[----:B------:R-:W0:Y:S01]  /*a280*/  LDS R75, [R66+UR4+0x1d4] ;  /* 0x0001d404424b7984 */ /* 0x000e220008000800 */
[-C--:B------:R-:W-:Y:S01]  /*a290*/  FFMA R72, R47, R8.reuse, R18 ;  /* 0x000000082f487223 */ /* 0x080fe20000000012 */
[----:B------:R-:W-:-:S02]  /*a2a0*/  FFMA R6, R21, R8, R27 ;  /* 0x0000000815067223 */ /* 0x000fc4000000001b */
[----:B------:R-:W5:Y:S01]  /*a2b0*/  LDS R18, [R66+UR4+0x398] ;  /* 0x0003980442127984 */ /* 0x000f620008000800 */
[----:B------:R-:W-:Y:S01]  /*a2c0*/  FFMA R26, R21, R79, R26 ;  /* 0x0000004f151a7223 */ /* 0x000fe2000000001a */
[----:B-1----:R-:W-:Y:S01]  /*a2d0*/  FFMA R74, R49, R69, R30 ;  /* 0x00000045314a7223 */ /* 0x002fe2000000001e */
[----:B--2---:R-:W-:Y:S01]  /*a2e0*/  FFMA R35, R50, R70, R11 ;  /* 0x0000004632237223 */ /* 0x004fe2000000000b */
[-C--:B------:R-:W-:Y:S01]  /*a2f0*/  FFMA R34, R23, R79.reuse, R34 ;  /* 0x0000004f17227223 */ /* 0x080fe20000000022 */
[-C--:B------:R-:W-:Y:S01]  /*a300*/  FFMA R15, R46, R79.reuse, R15 ;  /* 0x0000004f2e0f7223 */ /* 0x080fe2000000000f */
[----:B------:R-:W-:Y:S01]  /*a310*/  FFMA R77, R48, R79, R77 ;  /* 0x0000004f304d7223 */ /* 0x000fe2000000004d */
[----:B------:R-:W1:Y:S01]  /*a320*/  LDS R30, [R66+UR4+0x1dc] ;  /* 0x0001dc04421e7984 */ /* 0x000e620008000800 */
[----:B---3--:R-:W-:-:S03]  /*a330*/  FFMA R79, R54, R73, R35 ;  /* 0x00000049364f7223 */ /* 0x008fc60000000023 */
[----:B------:R-:W2:Y:S04]  /*a340*/  LDS R27, [R66+UR4+0x3a0] ;  /* 0x0003a004421b7984 */ /* 0x000ea80008000800 */
[----:B------:R-:W3:Y:S01]  /*a350*/  LDS R35, [R66+UR4+0x56c] ;  /* 0x00056c0442237984 */ /* 0x000ee20008000800 */
[-C--:B------:R-:W-:Y:S01]  /*a360*/  FFMA R19, R48, R8.reuse, R19 ;  /* 0x0000000830137223 */ /* 0x080fe20000000013 */
[-C--:B------:R-:W-:Y:S01]  /*a370*/  FFMA R31, R22, R8.reuse, R31 ;  /* 0x00000008161f7223 */ /* 0x080fe2000000001f */
[-C--:B------:R-:W-:Y:S01]  /*a380*/  FFMA R39, R40, R8.reuse, R39 ;  /* 0x0000000828277223 */ /* 0x080fe20000000027 */
[----:B------:R-:W-:Y:S01]  /*a390*/  FFMA R14, R45, R8, R14 ;  /* 0x000000082d0e7223 */ /* 0x000fe2000000000e */
[-C--:B------:R-:W-:Y:S01]  /*a3a0*/  FFMA R7, R42, R69.reuse, R7 ;  /* 0x000000452a077223 */ /* 0x080fe20000000007 */
[-C--:B------:R-:W-:Y:S01]  /*a3b0*/  FFMA R34, R43, R69.reuse, R34 ;  /* 0x000000452b227223 */ /* 0x080fe20000000022 */
[-C--:B------:R-:W-:Y:S01]  /*a3c0*/  FFMA R38, R51, R69.reuse, R38 ;  /* 0x0000004533267223 */ /* 0x080fe20000000026 */
[CC--:B------:R-:W-:Y:S01]  /*a3d0*/  FFMA R8, R41.reuse, R69.reuse, R26 ;  /* 0x0000004529087223 */ /* 0x0c0fe2000000001a */
[-C--:B------:R-:W-:Y:S01]  /*a3e0*/  FFMA R13, R44, R69.reuse, R13 ;  /* 0x000000452c0d7223 */ /* 0x080fe2000000000d */
[-C--:B------:R-:W-:Y:S01]  /*a3f0*/  FFMA R15, R50, R69.reuse, R15 ;  /* 0x00000045320f7223 */ /* 0x080fe2000000000f */
[----:B------:R-:W-:Y:S01]  /*a400*/  FFMA R77, R52, R69, R77 ;  /* 0x00000045344d7223 */ /* 0x000fe2000000004d */
[-C--:B------:R-:W-:Y:S01]  /*a410*/  FFMA R31, R42, R70.reuse, R31 ;  /* 0x000000462a1f7223 */ /* 0x080fe2000000001f */
[-C--:B------:R-:W-:Y:S01]  /*a420*/  FFMA R69, R52, R70.reuse, R19 ;  /* 0x0000004634457223 */ /* 0x080fe20000000013 */
[----:B------:R-:W3:Y:S01]  /*a430*/  LDS R26, [R66+UR4+0x3a8] ;  /* 0x0003a804421a7984 */ /* 0x000ee20008000800 */
[-C--:B------:R-:W-:Y:S01]  /*a440*/  FFMA R6, R41, R70.reuse, R6 ;  /* 0x0000004629067223 */ /* 0x080fe20000000006 */
[-C--:B------:R-:W-:Y:S01]  /*a450*/  FFMA R10, R43, R70.reuse, R10 ;  /* 0x000000462b0a7223 */ /* 0x080fe2000000000a */
[-C--:B------:R-:W-:Y:S01]  /*a460*/  FFMA R39, R44, R70.reuse, R39 ;  /* 0x000000462c277223 */ /* 0x080fe20000000027 */
[-C--:B------:R-:W-:Y:S01]  /*a470*/  FFMA R14, R49, R70.reuse, R14 ;  /* 0x00000046310e7223 */ /* 0x080fe2000000000e */
[----:B------:R-:W-:Y:S01]  /*a480*/  FFMA R72, R51, R70, R72 ;  /* 0x0000004633487223 */ /* 0x000fe20000000048 */
[----:B------:R-:W3:Y:S01]  /*a490*/  LDS R19, [R66+UR4+0x3b0] ;  /* 0x0003b00442137984 */ /* 0x000ee20008000800 */
[-C--:B----4-:R-:W-:Y:S01]  /*a4a0*/  FFMA R7, R46, R71.reuse, R7 ;  /* 0x000000472e077223 */ /* 0x090fe20000000007 */
        /* <DEDUP_REMOVED lines=22> */
[-C--:B-----5:R-:W-:Y:S01]  /*a610*/  FFMA R24, R53, R18.reuse, R24 ;  /* 0x0000001235187223 */ /* 0x0a0fe20000000018 */
[-C--:B------:R-:W-:Y:S01]  /*a620*/  FFMA R25, R54, R18.reuse, R25 ;  /* 0x0000001236197223 */ /* 0x080fe20000000019 */
[-C--:B------:R-:W-:Y:S01]  /*a630*/  FFMA R16, R55, R18.reuse, R16 ;  /* 0x0000001237107223 */ /* 0x080fe20000000010 */
[----:B------:R-:W-:Y:S01]  /*a640*/  FFMA R29, R56, R18, R29 ;  /* 0x00000012381d7223 */ /* 0x000fe2000000001d */
[----:B------:R-:W0:Y:S01]  /*a650*/  LDS R38, [R66+UR4+0x574] ;  /* 0x0005740442267984 */ /* 0x000e220008000800 */
[----:B-1----:R-:W-:Y:S01]  /*a660*/  FFMA R73, R50, R30, R11 ;  /* 0x0000001e32497223 */ /* 0x002fe2000000000b */
[----:B--2---:R-:W-:-:S02]  /*a670*/  FFMA R13, R63, R27, R68 ;  /* 0x0000001b3f0d7223 */ /* 0x004fc40000000044 */
[----:B------:R-:W1:Y:S01]  /*a680*/  LDS R75, [R66+UR4+0x57c] ;  /* 0x00057c04424b7984 */ /* 0x000e620008000800 */
[-C--:B------:R-:W-:Y:S01]  /*a690*/  FFMA R74, R49, R30.reuse, R6 ;  /* 0x0000001e314a7223 */ /* 0x080fe20000000006 */
[-C--:B------:R-:W-:Y:S02]  /*a6a0*/  FFMA R76, R51, R30.reuse, R10 ;  /* 0x0000001e334c7223 */ /* 0x080fe4000000000a */
[----:B------:R-:W2:Y:S01]  /*a6b0*/  LDS R34, [R66+UR4+0x584] ;  /* 0x0005840442227984 */ /* 0x000ea20008000800 */
[-C--:B------:R-:W-:Y:S01]  /*a6c0*/  FFMA R82, R57, R30.reuse, R14 ;  /* 0x0000001e39527223 */ /* 0x080fe2000000000e */
[-C--:B------:R-:W-:Y:S01]  /*a6d0*/  FFMA R11, R58, R30.reuse, R79 ;  /* 0x0000001e3a0b7223 */ /* 0x080fe2000000004f */
[----:B------:R-:W-:Y:S01]  /*a6e0*/  FFMA R78, R59, R30, R78 ;  /* 0x0000001e3b4e7223 */ /* 0x000fe2000000004e */
[----:B------:R-:W-:Y:S01]  /*a6f0*/  FFMA R8, R62, R18, R5 ;  /* 0x000000123e087223 */ /* 0x000fe20000000005 */
[-C--:B------:R-:W-:Y:S01]  /*a700*/  FFMA R39, R52, R30.reuse, R39 ;  /* 0x0000001e34277223 */ /* 0x080fe20000000027 */
[----:B------:R-:W-:Y:S01]  /*a710*/  FFMA R68, R60, R30, R81 ;  /* 0x0000001e3c447223 */ /* 0x000fe20000000051 */
[----:B------:R-:W-:Y:S01]  /*a720*/  FFMA R5, R61, R27, R36 ;  /* 0x0000001b3d057223 */ /* 0x000fe20000000024 */
[----:B------:R-:W4:Y:S01]  /*a730*/  LDS R30, [R66+UR4+0x740] ;  /* 0x00074004421e7984 */ /* 0x000f220008000800 */
[-C--:B---3--:R-:W-:Y:S01]  /*a740*/  FFMA R24, R57, R35.reuse, R24 ;  /* 0x0000002339187223 */ /* 0x088fe20000000018 */
[-C--:B------:R-:W-:Y:S01]  /*a750*/  FFMA R25, R58, R35.reuse, R25 ;  /* 0x000000233a197223 */ /* 0x080fe20000000019 */
[-C--:B------:R-:W-:Y:S01]  /*a760*/  FFMA R16, R59, R35.reuse, R16 ;  /* 0x000000233b107223 */ /* 0x080fe20000000010 */
[----:B------:R-:W-:Y:S01]  /*a770*/  FFMA R29, R60, R35, R29 ;  /* 0x000000233c1d7223 */ /* 0x000fe2000000001d */
[----:B------:R-:W3:Y:S04]  /*a780*/  LDS R36, [R66+UR4+0x748] ;  /* 0x0007480442247984 */ /* 0x000ee80008000800 */
[----:B------:R-:W5:Y:S04]  /*a790*/  LDS R77, [R66+UR4+0x750] ;  /* 0x00075004424d7984 */ /* 0x000f680008000800 */
[----:B------:R-:W5:Y:S01]  /*a7a0*/  LDS R35, [R66+UR4+0x758] ;  /* 0x0007580442237984 */ /* 0x000f620008000800 */
[C---:B------:R-:W-:Y:S01]  /*a7b0*/  FFMA R10, R62.reuse, R26, R15 ;  /* 0x0000001a3e0a7223 */ /* 0x040fe2000000000f */
[C---:B------:R-:W-:Y:S01]  /*a7c0*/  FFMA R12, R63.reuse, R18, R12 ;  /* 0x000000123f0c7223 */ /* 0x040fe2000000000c */
[C---:B------:R-:W-:Y:S01]  /*a7d0*/  FFMA R9, R62.reuse, R27, R9 ;  /* 0x0000001b3e097223 */ /* 0x040fe20000000009 */
[CC--:B------:R-:W-:Y:S01]  /*a7e0*/  FFMA R14, R63.reuse, R26.reuse, R80 ;  /* 0x0000001a3f0e7223 */ /* 0x0c0fe20000000050 */
[-C--:B------:R-:W-:Y:S01]  /*a7f0*/  FFMA R11, R62, R19.reuse, R11 ;  /* 0x000000133e0b7223 */ /* 0x080fe2000000000b */
[----:B------:R-:W-:Y:S01]  /*a800*/  FFMA R15, R63, R19, R78 ;  /* 0x000000133f0f7223 */ /* 0x000fe2000000004e */
[----:B------:R-:W-:Y:S01]  /*a810*/  UIADD3 UR4, UPT, UPT, UR4, 0x750, URZ ;  /* 0x0000075004047890 */ /* 0x000fe2000fffe0ff */
        /* <DEDUP_REMOVED lines=13> */
[C---:B------:R-:W-:Y:S01]  /*a8f0*/  FFMA R4, R61.reuse, R18, R4 ;  /* 0x000000123d047223 */ /* 0x040fe20000000004 */
[----:B------:R-:W-:Y:S01]  /*a900*/  FFMA R7, R61, R19, R82 ;  /* 0x000000133d077223 */ /* 0x000fe20000000052 */
[----:B------:R4:W-:Y:S01]  /*a910*/  STL.128 [R65+-0xe0], R8 ;  /* 0xffff200841007387 */ /* 0x0009e20000100c00 */
[----:B------:R-:W-:Y:S01]  /*a920*/  UISETP.NE.AND UP1, UPT, UR4, 0x3a90, UPT ;  /* 0x00003a900400788c */ /* 0x000fe2000bf25270 */
[-C--:B0-----:R-:W-:Y:S01]  /*a930*/  FFMA R28, R57, R38.reuse, R28 ;  /* 0x00000026391c7223 */ /* 0x081fe2000000001c */
[CC--:B------:R-:W-:Y:S01]  /*a940*/  FFMA R32, R59.reuse, R38.reuse, R32 ;  /* 0x000000263b207223 */ /* 0x0c0fe20000000020 */
[----:B------:R0:W-:Y:S01]  /*a950*/  STL.128 [R65], R12 ;  /* 0x0000000c41007387 */ /* 0x0001e20000100c00 */
[----:B------:R-:W-:Y:S01]  /*a960*/  FFMA R67, R60, R38, R67 ;  /* 0x000000263c437223 */ /* 0x000fe20000000043 */
[-C--:B-1----:R-:W-:Y:S01]  /*a970*/  FFMA R69, R58, R75.reuse, R69 ;  /* 0x0000004b3a457223 */ /* 0x082fe20000000045 */
[-C--:B------:R-:W-:Y:S01]  /*a980*/  FFMA R72, R59, R75.reuse, R72 ;  /* 0x0000004b3b487223 */ /* 0x080fe20000000048 */
[CC--:B------:R-:W-:Y:S01]  /*a990*/  FFMA R71, R60.reuse, R75.reuse, R71 ;  /* 0x0000004b3c477223 */ /* 0x0c0fe20000000047 */
[-C--:B--2---:R-:W-:Y:S01]  /*a9a0*/  FFMA R74, R57, R34.reuse, R74 ;  /* 0x00000022394a7223 */ /* 0x084fe2000000004a */
[-C--:B------:R-:W-:Y:S01]  /*a9b0*/  FFMA R76, R59, R34.reuse, R76 ;  /* 0x000000223b4c7223 */ /* 0x080fe2000000004c */
[----:B------:R-:W-:Y:S01]  /*a9c0*/  FFMA R39, R60, R34, R39 ;  /* 0x000000223c277223 */ /* 0x000fe20000000027 */
[----:B------:R1:W-:Y:S01]  /*a9d0*/  STL.128 [R65+-0x1c0], R4 ;  /* 0xfffe400441007387 */ /* 0x0003e20000100c00 */
[----:B----4-:R-:W-:Y:S01]  /*a9e0*/  FFMA R10, R57, R75, R70 ;  /* 0x0000004b390a7223 */ /* 0x010fe20000000046 */
[----:B------:R-:W-:Y:S01]  /*a9f0*/  FFMA R8, R61, R30, R24 ;  /* 0x0000001e3d087223 */ /* 0x000fe20000000018 */
[C---:B0-----:R-:W-:Y:S01]  /*aa00*/  FFMA R13, R58.reuse, R38, R37 ;  /* 0x000000263a0d7223 */ /* 0x041fe20000000025 */
[----:B------:R-:W-:Y:S01]  /*aa10*/  FFMA R15, R58, R34, R73 ;  /* 0x000000223a0f7223 */ /* 0x000fe20000000049 */
[-C--:B------:R-:W-:Y:S01]  /*aa20*/  FFMA R12, R62, R30.reuse, R25 ;  /* 0x0000001e3e0c7223 */ /* 0x080fe20000000019 */
[-C--:B------:R-:W-:Y:S01]  /*aa30*/  FFMA R16, R63, R30.reuse, R16 ;  /* 0x0000001e3f107223 */ /* 0x080fe20000000010 */
[----:B------:R-:W-:Y:S01]  /*aa40*/  FFMA R24, R64, R30, R29 ;  /* 0x0000001e40187223 */ /* 0x000fe2000000001d */
[-C--:B---3--:R-:W-:Y:S01]  /*aa50*/  FFMA R9, R61, R36.reuse, R28 ;  /* 0x000000243d097223 */ /* 0x088fe2000000001c */
[-C--:B------:R-:W-:Y:S01]  /*aa60*/  FFMA R13, R62, R36.reuse, R13 ;  /* 0x000000243e0d7223 */ /* 0x080fe2000000000d */
[C---:B------:R-:W-:Y:S01]  /*aa70*/  FFMA R25, R64.reuse, R36, R67 ;  /* 0x0000002440197223 */ /* 0x040fe20000000043 */
[C---:B-1----:R-:W-:Y:S01]  /*aa80*/  FFMA R4, R64.reuse, R18, R17 ;  /* 0x0000001240047223 */ /* 0x042fe20000000011 */
[C---:B------:R-:W-:Y:S01]  /*aa90*/  FFMA R5, R64.reuse, R27, R33 ;  /* 0x0000001b40057223 */ /* 0x040fe20000000021 */
[C---:B------:R-:W-:Y:S01]  /*aaa0*/  FFMA R6, R64.reuse, R26, R31 ;  /* 0x0000001a40067223 */ /* 0x040fe2000000001f */
[----:B------:R-:W-:Y:S01]  /*aab0*/  FFMA R7, R64, R19, R68 ;  /* 0x0000001340077223 */ /* 0x000fe20000000044 */
[----:B------:R-:W-:Y:S01]  /*aac0*/  FFMA R17, R63, R36, R32 ;  /* 0x000000243f117223 */ /* 0x000fe20000000020 */
[-C--:B-----5:R-:W-:Y:S01]  /*aad0*/  FFMA R10, R61, R77.reuse, R10 ;  /* 0x0000004d3d0a7223 */ /* 0x0a0fe2000000000a */
[-C--:B------:R-:W-:Y:S01]  /*aae0*/  FFMA R14, R62, R77.reuse, R69 ;  /* 0x0000004d3e0e7223 */ /* 0x080fe20000000045 */
[-C--:B------:R-:W-:Y:S01]  /*aaf0*/  FFMA R18, R63, R77.reuse, R72 ;  /* 0x0000004d3f127223 */ /* 0x080fe20000000048 */
[----:B------:R-:W-:Y:S01]  /*ab00*/  FFMA R26, R64, R77, R71 ;  /* 0x0000004d401a7223 */ /* 0x000fe20000000047 */
[-C--:B------:R-:W-:Y:S01]  /*ab10*/  FFMA R11, R61, R35.reuse, R74 ;  /* 0x000000233d0b7223 */ /* 0x080fe2000000004a */
[-C--:B------:R-:W-:Y:S01]  /*ab20*/  FFMA R15, R62, R35.reuse, R15 ;  /* 0x000000233e0f7223 */ /* 0x080fe2000000000f */
[-C--:B------:R-:W-:Y:S01]  /*ab30*/  FFMA R19, R63, R35.reuse, R76 ;  /* 0x000000233f137223 */ /* 0x080fe2000000004c */
[----:B------:R-:W-:Y:S01]  /*ab40*/  FFMA R27, R64, R35, R39 ;  /* 0x00000023401b7223 */ /* 0x000fe20000000027 */
[----:B------:R-:W-:Y:S04]  /*ab50*/  STL.128 [R65+0xe0], R4 ;  /* 0x0000e00441007387 */ /* 0x000fe80000100c00 */
[----:B------:R-:W-:Y:S04]  /*ab60*/  STL.128 [R65+-0x1b0], R8 ;  /* 0xfffe500841007387 */ /* 0x000fe80000100c00 */
[----:B------:R-:W-:Y:S04]  /*ab70*/  STL.128 [R65+-0xd0], R12 ;  /* 0xffff300c41007387 */ /* 0x000fe80000100c00 */
[----:B------:R-:W-:Y:S04]  /*ab80*/  STL.128 [R65+0x10], R16 ;  /* 0x0000101041007387 */ /* 0x000fe80000100c00 */
[----:B------:R0:W-:Y:S02]  /*ab90*/  STL.128 [R65+0xf0], R24 ;  /* 0x0000f01841007387 */ /* 0x0001e40000100c00 */
[----:B0-----:R-:W-:Y:S01]  /*aba0*/  IADD3 R65, PT, PT, R65, 0x20, RZ ;  /* 0x0000002041417810 */ /* 0x001fe20007ffe0ff */
[----:B------:R-:W-:Y:S06]  /*abb0*/  BRA.U UP1, `(.L_x_118) ;  /* 0xffffffed01a07547 */ /* 0x000fec000b83ffff */
[----:B------:R-:W-:Y:S05]  /*abc0*/  @P0 BRA `(.L_x_119) ;  /* 0xffffffec000c0947 */ /* 0x000fea000383ffff */
[----:B------:R-:W2:Y:S04]  /*abd0*/  LDL.128 R84, [R1] ;  /* 0x0000000001547983 */ /* 0x000ea80000100c00 */
[----:B------:R-:W3:Y:S04]  /*abe0*/  LDL.128 R80, [R1+0xe0] ;  /* 0x0000e00001507983 */ /* 0x000ee80000100c00 */
[----:B------:R-:W4:Y:S04]  /*abf0*/  LDL.128 R76, [R1+0x1c0] ;  /* 0x0001c000014c7983 */ /* 0x000f280000100c00 */
[----:B------:R-:W5:Y:S04]  /*ac00*/  LDL.128 R72, [R1+0x2a0] ;  /* 0x0002a00001487983 */ /* 0x000f680000100c00 */
        /* <DEDUP_REMOVED lines=17> */
[----:B------:R-:W5:Y:S01]  /*ad20*/  LDL.128 R108, [R1+0x130] ;  /* 0x00013000016c7983 */ /* 0x000f620000100c00 */
[----:B------:R-:W-:Y:S01]  /*ad30*/  USEL UR4, URZ, 0x38, UP0 ;  /* 0x00000038ff047887 */ /* 0x000fe20008000000 */
[----:B------:R-:W0:Y:S01]  /*ad40*/  LDC.64 R22, c[0x0][0x390] ;  /* 0x0000e400ff167b82 */ /* 0x000e220000000a00 */
[----:B------:R-:W-:Y:S01]  /*ad50*/  SHF.L.U32 R20, R20, 0x2, RZ ;  /* 0x0000000214147819 */ /* 0x000fe200000006ff */
[----:B------:R-:W5:Y:S01]  /*ad60*/  LDL.128 R4, [R1+0x210] ;  /* 0x0002100001047983 */ /* 0x000f620000100c00 */
[----:B------:R-:W-:-:S02]  /*ad70*/  UIMAD UR4, UR12, 0x620, UR4 ;  /* 0x000006200c0478a4 */ /* 0x000fc4000f8e0204 */
[----:B------:R-:W-:Y:S01]  /*ad80*/  LOP3.LUT R20, R20, 0xfc, RZ, 0xc0, !PT ;  /* 0x000000fc14147812 */ /* 0x000fe200078ec0ff */
[----:B------:R-:W5:Y:S03]  /*ad90*/  LDL.128 R120, [R1+0x2f0] ;  /* 0x0002f00001787983 */ /* 0x000f660000100c00 */
[----:B------:R-:W-:Y:S01]  /*ada0*/  MOV R3, UR4 ;  /* 0x0000000400037c02 */ /* 0x000fe20008000f00 */
[----:B------:R-:W5:Y:S04]  /*adb0*/  LDL.128 R104, [R1+0x60] ;  /* 0x0000600001687983 */ /* 0x000f680000100c00 */
[----:B------:R-:W-:Y:S01]  /*adc0*/  IMAD R3, R0, 0x3100, R3 ;  /* 0x0000310000037824 */ /* 0x000fe200078e0203 */
[----:B------:R-:W5:Y:S04]  /*add0*/  LDL.128 R100, [R1+0x140] ;  /* 0x0001400001647983 */ /* 0x000f680000100c00 */
[----:B------:R-:W-:Y:S01]  /*ade0*/  IADD3 R3, PT, PT, R20, R3, RZ ;  /* 0x0000000314037210 */ /* 0x000fe20007ffe0ff */
[----:B------:R-:W5:Y:S04]  /*adf0*/  LDL.128 R96, [R1+0x220] ;  /* 0x0002200001607983 */ /* 0x000f680000100c00 */
[----:B0-----:R-:W-:Y:S01]  /*ae00*/  IMAD.WIDE.U32 R2, R3, 0x4, R22 ;  /* 0x0000000403027825 */ /* 0x001fe200078e0016 */
[----:B------:R-:W5:Y:S04]  /*ae10*/  LDL.128 R92, [R1+0x300] ;  /* 0x00030000015c7983 */ /* 0x000f680000100c00 */
[----:B------:R-:W5:Y:S04]  /*ae20*/  LDL.128 R88, [R1+0x70] ;  /* 0x0000700001587983 */ /* 0x000f680000100c00 */
[----:B------:R-:W5:Y:S04]  /*ae30*/  LDL.128 R20, [R1+0x190] ;  /* 0x0001900001147983 */ /* 0x000f680000100c00 */
[----:B--2---:R-:W-:Y:S04]  /*ae40*/  STG.E desc[UR10][R2.64], R84 ;  /* 0x0000005402007986 */ /* 0x004fe8000c10190a */
[----:B------:R-:W-:Y:S04]  /*ae50*/  STG.E desc[UR10][R2.64+0x4], R85 ;  /* 0x0000045502007986 */ /* 0x000fe8000c10190a */
[----:B------:R-:W-:Y:S04]  /*ae60*/  STG.E desc[UR10][R2.64+0x8], R86 ;  /* 0x0000085602007986 */ /* 0x000fe8000c10190a */
[----:B------:R0:W-:Y:S04]  /*ae70*/  STG.E desc[UR10][R2.64+0xc], R87 ;  /* 0x00000c5702007986 */ /* 0x0001e8000c10190a */
[----:B---3--:R-:W-:Y:S04]  /*ae80*/  STG.E desc[UR10][R2.64+0xc4000], R80 ;  /* 0x0c40005002007986 */ /* 0x008fe8000c10190a */
[----:B------:R-:W-:Y:S04]  /*ae90*/  STG.E desc[UR10][R2.64+0xc4004], R81 ;  /* 0x0c40045102007986 */ /* 0x000fe8000c10190a */
[----:B------:R-:W-:Y:S04]  /*aea0*/  STG.E desc[UR10][R2.64+0xc4008], R82 ;  /* 0x0c40085202007986 */ /* 0x000fe8000c10190a */
[----:B------:R1:W-:Y:S04]  /*aeb0*/  STG.E desc[UR10][R2.64+0xc400c], R83 ;  /* 0x0c400c5302007986 */ /* 0x0003e8000c10190a */
[----:B----4-:R-:W-:Y:S04]  /*aec0*/  STG.E desc[UR10][R2.64+0x188000], R76 ;  /* 0x1880004c02007986 */ /* 0x010fe8000c10190a */
[----:B------:R-:W-:Y:S04]  /*aed0*/  STG.E desc[UR10][R2.64+0x188004], R77 ;  /* 0x1880044d02007986 */ /* 0x000fe8000c10190a */
[----:B------:R-:W-:Y:S04]  /*aee0*/  STG.E desc[UR10][R2.64+0x188008], R78 ;  /* 0x1880084e02007986 */ /* 0x000fe8000c10190a */
[----:B------:R2:W-:Y:S04]  /*aef0*/  STG.E desc[UR10][R2.64+0x18800c], R79 ;  /* 0x18800c4f02007986 */ /* 0x0005e8000c10190a */
[----:B-----5:R-:W-:Y:S04]  /*af00*/  STG.E desc[UR10][R2.64+0x24c000], R72 ;  /* 0x24c0004802007986 */ /* 0x020fe8000c10190a */
[----:B------:R-:W-:Y:S04]  /*af10*/  STG.E desc[UR10][R2.64+0x24c004], R73 ;  /* 0x24c0044902007986 */ /* 0x000fe8000c10190a */
[----:B------:R-:W-:Y:S04]  /*af20*/  STG.E desc[UR10][R2.64+0x24c008], R74 ;  /* 0x24c0084a02007986 */ /* 0x000fe8000c10190a */
[----:B------:R3:W-:Y:S04]  /*af30*/  STG.E desc[UR10][R2.64+0x24c00c], R75 ;  /* 0x24c00c4b02007986 */ /* 0x0007e8000c10190a */
[----:B------:R-:W-:Y:S04]  /*af40*/  STG.E desc[UR10][R2.64+0x1c0], R68 ;  /* 0x0001c04402007986 */ /* 0x000fe8000c10190a */
        /* <DEDUP_REMOVED lines=71> */
[----:B0-----:R-:W5:Y:S04]  /*b3c0*/  LDL.128 R84, [R1+0x150] ;  /* 0x0001500001547983 */ /* 0x001f680000100c00 */
[----:B-1----:R-:W5:Y:S04]  /*b3d0*/  LDL.128 R80, [R1+0x230] ;  /* 0x0002300001507983 */ /* 0x002f680000100c00 */
[----:B--2---:R-:W2:Y:S04]  /*b3e0*/  LDL.128 R76, [R1+0x310] ;  /* 0x00031000014c7983 */ /* 0x004ea80000100c00 */
[----:B---3--:R-:W3:Y:S04]  /*b3f0*/  LDL.128 R72, [R1+0x80] ;  /* 0x0000800001487983 */ /* 0x008ee80000100c00 */
[----:B----4-:R-:W4:Y:S04]  /*b400*/  LDL.128 R68, [R1+0x160] ;  /* 0x0001600001447983 */ /* 0x010f280000100c00 */
[----:B-----5:R-:W5:Y:S04]  /*b410*/  LDL.128 R64, [R1+0x240] ;  /* 0x0002400001407983 */ /* 0x020f680000100c00 */
        /* <DEDUP_REMOVED lines=16> */
[----:B------:R-:W-:Y:S04]  /*b520*/  STG.E desc[UR10][R2.64+0x1888c0], R4 ;  /* 0x1888c00402007986 */ /* 0x000fe8000c10190a */
        /* <DEDUP_REMOVED lines=30> */
[----:B------:R0:W-:Y:S04]  /*b710*/  STG.E desc[UR10][R2.64+0xc534c], R23 ;  /* 0x0c534c1702007986 */ /* 0x0001e8000c10190a */
        /* <DEDUP_REMOVED lines=8> */
[----:B--2---:R-:W-:Y:S04]  /*b7a0*/  STG.E desc[UR10][R2.64+0x24cc40], R76 ;  /* 0x24cc404c02007986 */ /* 0x004fe8000c10190a */
[----:B------:R-:W-:Y:S04]  /*b7b0*/  STG.E desc[UR10][R2.64+0x24cc44], R77 ;  /* 0x24cc444d02007986 */ /* 0x000fe8000c10190a */
[----:B------:R-:W-:Y:S04]  /*b7c0*/  STG.E desc[UR10][R2.64+0x24cc48], R78 ;  /* 0x24cc484e02007986 */ /* 0x000fe8000c10190a */
[----:B------:R-:W-:Y:S04]  /*b7d0*/  STG.E desc[UR10][R2.64+0x24cc4c], R79 ;  /* 0x24cc4c4f02007986 */ /* 0x000fe8000c10190a */
[----:B---3--:R-:W-:Y:S04]  /*b7e0*/  STG.E desc[UR10][R2.64+0xe00], R72 ;  /* 0x000e004802007986 */ /* 0x008fe8000c10190a */
[----:B------:R-:W-:Y:S04]  /*b7f0*/  STG.E desc[UR10][R2.64+0xe04], R73 ;  /* 0x000e044902007986 */ /* 0x000fe8000c10190a */
[----:B------:R-:W-:Y:S04]  /*b800*/  STG.E desc[UR10][R2.64+0xe08], R74 ;  /* 0x000e084a02007986 */ /* 0x000fe8000c10190a */
[----:B------:R-:W-:Y:S04]  /*b810*/  STG.E desc[UR10][R2.64+0xe0c], R75 ;  /* 0x000e0c4b02007986 */ /* 0x000fe8000c10190a */
[----:B----4-:R-:W-:Y:S04]  /*b820*/  STG.E desc[UR10][R2.64+0xc4e00], R68 ;  /* 0x0c4e004402007986 */ /* 0x010fe8000c10190a */
[----:B------:R-:W-:Y:S04]  /*b830*/  STG.E desc[UR10][R2.64+0xc4e04], R69 ;  /* 0x0c4e044502007986 */ /* 0x000fe8000c10190a */
[----:B------:R-:W-:Y:S04]  /*b840*/  STG.E desc[UR10][R2.64+0xc4e08], R70 ;  /* 0x0c4e084602007986 */ /* 0x000fe8000c10190a */
[----:B------:R-:W-:Y:S04]  /*b850*/  STG.E desc[UR10][R2.64+0xc4e0c], R71 ;  /* 0x0c4e0c4702007986 */ /* 0x000fe8000c10190a */
[----:B-----5:R-:W-:Y:S04]  /*b860*/  STG.E desc[UR10][R2.64+0x188e00], R64 ;  /* 0x188e004002007986 */ /* 0x020fe8000c10190a */
        /* <DEDUP_REMOVED lines=60> */
[----:B0-----:R-:W2:Y:S04]  /*bc30*/  LDL.128 R20, [R1+0x370] ;  /* 0x0003700001147983 */ /* 0x001ea80000100c00 */
[----:B------:R-:W3:Y:S04]  /*bc40*/  LDL.128 R4, [R1+0xd0] ;  /* 0x0000d00001047983 */ /* 0x000ee80000100c00 */
[----:B-1----:R-:W4:Y:S04]  /*bc50*/  LDL.128 R12, [R1+0x1b0] ;  /* 0x0001b000010c7983 */ /* 0x002f280000100c00 */
        /* <DEDUP_REMOVED lines=23> */
[----:B------:R-:W-:Y:S01]  /*bdd0*/  STG.E desc[UR10][R2.64+0x1896cc], R19 ;  /* 0x1896cc1302007986 */ /* 0x000fe2000c10190a */
[----:B------:R-:W-:Y:S05]  /*bde0*/  EXIT ;  /* 0x000000000000794d */ /* 0x000fea0003800000 */
.L_x_120:
[----:B------:R-:W-:-:S00]  /*bdf0*/  BRA `(.L_x_120) ;  /* 0xfffffffc00fc7947 */ /* 0x000fc0000383ffff */
[----:B------:R-:W-:-:S00]  /*be00*/  NOP ;  /* 0x0000000000007918 */ /* 0x000fc00000000000 */
[----:B------:R-:W-:-:S00]  /*be10*/  NOP ;  /* 0x0000000000007918 */ /* 0x000fc00000000000 */
[----:B------:R-:W-:-:S00]  /*be20*/  NOP ;  /* 0x0000000000007918 */ /* 0x000fc00000000000 */
[----:B------:R-:W-:-:S00]  /*be30*/  NOP ;  /* 0x0000000000007918 */ /* 0x000fc00000000000 */
[----:B------:R-:W-:-:S00]  /*be40*/  NOP ;  /* 0x0000000000007918 */ /* 0x000fc00000000000 */
[----:B------:R-:W-:-:S00]  /*be50*/  NOP ;  /* 0x0000000000007918 */ /* 0x000fc00000000000 */
[----:B------:R-:W-:-:S00]  /*be60*/  NOP ;  /* 0x0000000000007918 */ /* 0x000fc00000000000 */
[----:B------:R-:W-:-:S00]  /*be70*/  NOP ;  /* 0x0000000000007918 */ /* 0x000fc00000000000 */
.L_x_121:


//--------------------- .nv.shared.candidate1     --------------------------
	.section	.nv.shared.candidate1,"aw",@nobits
	.sectionflags	@""
	.align	4
.nv.shared.candidate1:
	.zero		29012


//--------------------- .nv.shared.reserved.0     --------------------------
	.section	.nv.shared.reserved.0,"aw",@nobits
	.weak		__nv_reservedSMEM_offset_0_alias
	.size		__nv_reservedSMEM_offset_0_alias, 0, 64
	.other		__nv_reservedSMEM_offset_0_alias,@"STO_CUDA_RESERVED_SHARED STV_DEFAULT"
__nv_reservedSMEM_offset_0_alias:
	.zero		0
	.zero		64


//--------------------- .nv.constant0.candidate1  --------------------------
	.section	.nv.constant0.candidate1,"a",@progbits
	.sectionflags	@""
	.align	4
.nv.constant0.candidate1:
	.zero		920


//--------------------- SYMBOLS --------------------------

	.type		.nv.reservedSmem.offset0,@object
	.size		.nv.reservedSmem.offset0,0x4
	.type		.nv.reservedSmem.cap,@object
	.size		.nv.reservedSmem.cap,0x4
